	.target	sm_90a

	.elftype	@"ET_EXEC"


//--------------------- .note.nv.tkinfo           --------------------------
	.section	.note.nv.tkinfo,"",@"SHT_NOTE"
	.sectionflags	@"SHF_NOTE_NV_TKINFO"
	.tkinfo
        /*0018*/ 	.word	0x00000002
        /*0030*/ 	.string	""
        /*0030*/ 	.string	"ptxas"
        /*0030*/ 	.string	"Cuda compilation tools, release 13.0, V13.0.88"
        /*0030*/ 	.string	"Build cuda_13.0.r13.0/compiler.36424714_0"
        /*0030*/ 	.string	"-v  -suppress-debug-info  -lineinfo  -arch sm_90a "



//--------------------- .note.nv.cuinfo           --------------------------
	.section	.note.nv.cuinfo,"",@"SHT_NOTE"
	.sectionflags	@"SHF_NOTE_NV_CUINFO"
        /*0018*/ 	.short	0x0002
        /*001a*/ 	.short	0x005a
        /*001c*/ 	.short	0x0082
	.zero		2


//--------------------- .nv.info                  --------------------------
	.section	.nv.info,"",@"SHT_CUDA_INFO"
	.align	4


	//----- nvinfo : EIATTR_REGCOUNT
	.align		4
        /*0000*/ 	.byte	0x04, 0x2f
        /*0002*/ 	.short	(.L_1 - .L_0)
	.align		4
.L_0:
        /*0004*/ 	.word	index@(matmul_kernel)
        /*0008*/ 	.word	0x000000ff


	//----- nvinfo : EIATTR_FRAME_SIZE
	.align		4
.L_1:
        /*000c*/ 	.byte	0x04, 0x11
        /*000e*/ 	.short	(.L_3 - .L_2)
	.align		4
.L_2:
        /*0010*/ 	.word	index@(matmul_kernel)
        /*0014*/ 	.word	0x000001e0


	//----- nvinfo : EIATTR_MIN_STACK_SIZE
	.align		4
.L_3:
        /*0018*/ 	.byte	0x04, 0x12
        /*001a*/ 	.short	(.L_5 - .L_4)
	.align		4
.L_4:
        /*001c*/ 	.word	index@(matmul_kernel)
        /*0020*/ 	.word	0x000001e0
.L_5:


//--------------------- .nv.compat                --------------------------
	.section	.nv.compat,"",@"SHT_CUDA_COMPAT_INFO"
	.align	4
        /*0000*/ 	.byte	0x02, 0x09, 0x01, 0x00, 0x02, 0x02, 0x02, 0x00, 0x02, 0x05, 0x05, 0x00, 0x03, 0x07, 0x01, 0x01
        /*0010*/ 	.byte	0x02, 0x03, 0x00, 0x00, 0x02, 0x06, 0x01, 0x00, 0x04, 0x0b, 0x08, 0x00, 0x00, 0x00, 0x00, 0x00
        /*0020*/ 	.byte	0x00, 0x00, 0x00, 0x00


//--------------------- .nv.info.matmul_kernel    --------------------------
	.section	.nv.info.matmul_kernel,"",@"SHT_CUDA_INFO"
	.sectionflags	@""
	.align	4


	//----- nvinfo : EIATTR_CUDA_API_VERSION
	.align		4
        /*0000*/ 	.byte	0x04, 0x37
        /*0002*/ 	.short	(.L_7 - .L_6)
.L_6:
        /*0004*/ 	.word	0x00000082


	//----- nvinfo : EIATTR_KPARAM_INFO
	.align		4
.L_7:
        /*0008*/ 	.byte	0x04, 0x17
        /*000a*/ 	.short	(.L_9 - .L_8)
.L_8:
        /*000c*/ 	.word	0x00000000
        /*0010*/ 	.short	0x000d
        /*0012*/ 	.short	0x0048
        /*0014*/ 	.byte	0x00, 0xf4, 0x21, 0x00


	//----- nvinfo : EIATTR_KPARAM_INFO
	.align		4
.L_9:
        /*0018*/ 	.byte	0x04, 0x17
        /*001a*/ 	.short	(.L_11 - .L_10)
.L_10:
        /*001c*/ 	.word	0x00000000
        /*0020*/ 	.short	0x000c
        /*0022*/ 	.short	0x0040
        /*0024*/ 	.byte	0x00, 0xf4, 0x21, 0x00


	//----- nvinfo : EIATTR_KPARAM_INFO
	.align		4
.L_11:
        /*0028*/ 	.byte	0x04, 0x17
        /*002a*/ 	.short	(.L_13 - .L_12)
.L_12:
        /*002c*/ 	.word	0x00000000
        /*0030*/ 	.short	0x000b
        /*0032*/ 	.short	0x0038
        /*0034*/ 	.byte	0x00, 0xf0, 0x11, 0x00


	//----- nvinfo : EIATTR_KPARAM_INFO
	.align		4
.L_13:
        /*0038*/ 	.byte	0x04, 0x17
        /*003a*/ 	.short	(.L_15 - .L_14)
.L_14:
        /*003c*/ 	.word	0x00000000
        /*0040*/ 	.short	0x000a
        /*0042*/ 	.short	0x0034
        /*0044*/ 	.byte	0x00, 0xf0, 0x11, 0x00


	//----- nvinfo : EIATTR_KPARAM_INFO
	.align		4
.L_15:
        /*0048*/ 	.byte	0x04, 0x17
        /*004a*/ 	.short	(.L_17 - .L_16)
.L_16:
        /*004c*/ 	.word	0x00000000
        /*0050*/ 	.short	0x0009
        /*0052*/ 	.short	0x0030
        /*0054*/ 	.byte	0x00, 0xf0, 0x11, 0x00


	//----- nvinfo : EIATTR_KPARAM_INFO
	.align		4
.L_17:
        /*0058*/ 	.byte	0x04, 0x17
        /*005a*/ 	.short	(.L_19 - .L_18)
.L_18:
        /*005c*/ 	.word	0x00000000
        /*0060*/ 	.short	0x0008
        /*0062*/ 	.short	0x002c
        /*0064*/ 	.byte	0x00, 0xf0, 0x11, 0x00


	//----- nvinfo : EIATTR_KPARAM_INFO
	.align		4
.L_19:
        /*0068*/ 	.byte	0x04, 0x17
        /*006a*/ 	.short	(.L_21 - .L_20)
.L_20:
        /*006c*/ 	.word	0x00000000
        /*0070*/ 	.short	0x0007
        /*0072*/ 	.short	0x0028
        /*0074*/ 	.byte	0x00, 0xf0, 0x11, 0x00


	//----- nvinfo : EIATTR_KPARAM_INFO
	.align		4
.L_21:
        /*0078*/ 	.byte	0x04, 0x17
        /*007a*/ 	.short	(.L_23 - .L_22)
.L_22:
        /*007c*/ 	.word	0x00000000
        /*0080*/ 	.short	0x0006
        /*0082*/ 	.short	0x0024
        /*0084*/ 	.byte	0x00, 0xf0, 0x11, 0x00


	//----- nvinfo : EIATTR_KPARAM_INFO
	.align		4
.L_23:
        /*0088*/ 	.byte	0x04, 0x17
        /*008a*/ 	.short	(.L_25 - .L_24)
.L_24:
        /*008c*/ 	.word	0x00000000
        /*0090*/ 	.short	0x0005
        /*0092*/ 	.short	0x0020
        /*0094*/ 	.byte	0x00, 0xf0, 0x11, 0x00


	//----- nvinfo : EIATTR_KPARAM_INFO
	.align		4
.L_25:
        /*0098*/ 	.byte	0x04, 0x17
        /*009a*/ 	.short	(.L_27 - .L_26)
.L_26:
        /*009c*/ 	.word	0x00000000
        /*00a0*/ 	.short	0x0004
        /*00a2*/ 	.short	0x001c
        /*00a4*/ 	.byte	0x00, 0xf0, 0x11, 0x00


	//----- nvinfo : EIATTR_KPARAM_INFO
	.align		4
.L_27:
        /*00a8*/ 	.byte	0x04, 0x17
        /*00aa*/ 	.short	(.L_29 - .L_28)
.L_28:
        /*00ac*/ 	.word	0x00000000
        /*00b0*/ 	.short	0x0003
        /*00b2*/ 	.short	0x0018
        /*00b4*/ 	.byte	0x00, 0xf0, 0x11, 0x00


	//----- nvinfo : EIATTR_KPARAM_INFO
	.align		4
.L_29:
        /*00b8*/ 	.byte	0x04, 0x17
        /*00ba*/ 	.short	(.L_31 - .L_30)
.L_30:
        /*00bc*/ 	.word	0x00000000
        /*00c0*/ 	.short	0x0002
        /*00c2*/ 	.short	0x0010
        /*00c4*/ 	.byte	0x00, 0xf4, 0x21, 0x00


	//----- nvinfo : EIATTR_KPARAM_INFO
	.align		4
.L_31:
        /*00c8*/ 	.byte	0x04, 0x17
        /*00ca*/ 	.short	(.L_33 - .L_32)
.L_32:
        /*00cc*/ 	.word	0x00000000
        /*00d0*/ 	.short	0x0001
        /*00d2*/ 	.short	0x0008
        /*00d4*/ 	.byte	0x00, 0xf4, 0x21, 0x00


	//----- nvinfo : EIATTR_KPARAM_INFO
	.align		4
.L_33:
        /*00d8*/ 	.byte	0x04, 0x17
        /*00da*/ 	.short	(.L_35 - .L_34)
.L_34:
        /*00dc*/ 	.word	0x00000000
        /*00e0*/ 	.short	0x0000
        /*00e2*/ 	.short	0x0000
        /*00e4*/ 	.byte	0x00, 0xf4, 0x21, 0x00


	//----- nvinfo : EIATTR_SPARSE_MMA_MASK
	.align		4
.L_35:
        /*00e8*/ 	.byte	0x03, 0x50
        /*00ea*/ 	.short	0x0000


	//----- nvinfo : EIATTR_MAXREG_COUNT
	.align		4
        /*00ec*/ 	.byte	0x03, 0x1b
        /*00ee*/ 	.short	0x00ff


	//----- nvinfo : EIATTR_NUM_BARRIERS
	.align		4
        /*00f0*/ 	.byte	0x02, 0x4c
        /*00f2*/ 	.byte	0x01
	.zero		1


	//----- nvinfo : EIATTR_ANNOTATIONS
	.align		4
        /*00f4*/ 	.byte	0x04, 0x55
        /*00f6*/ 	.short	(.L_37 - .L_36)


	//   ....[0]....
.L_36:
        /*00f8*/ 	.word	0x00000001
        /*00fc*/ 	.byte	0xb0, 0x05, 0x00, 0x00, 0x01, 0x00, 0x00, 0x00, 0x40, 0x31, 0x00, 0x00, 0x01, 0x00, 0x00, 0x00
        /* <DEDUP_REMOVED lines=119> */
        /*087c*/ 	.byte	0xc0, 0x86, 0x00, 0x00


	//----- nvinfo : EIATTR_MERCURY_ISA_VERSION
	.align		4
.L_37:
        /*0880*/ 	.byte	0x03, 0x5f
        /*0882*/ 	.short	0x0101


	//----- nvinfo : EIATTR_EXIT_INSTR_OFFSETS
	.align		4
        /*0884*/ 	.byte	0x04, 0x1c
        /*0886*/ 	.short	(.L_39 - .L_38)


	//   ....[0]....
.L_38:
        /*0888*/ 	.word	0x0000e670


	//   ....[1]....
        /*088c*/ 	.word	0x0000e690


	//----- nvinfo : EIATTR_REQNTID
	.align		4
.L_39:
        /*0890*/ 	.byte	0x04, 0x10
        /*0892*/ 	.short	(.L_41 - .L_40)
.L_40:
        /*0894*/ 	.word	0x00000040
        /*0898*/ 	.word	0x00000001
        /*089c*/ 	.word	0x00000001


	//----- nvinfo : EIATTR_CBANK_PARAM_SIZE
	.align		4
.L_41:
        /*08a0*/ 	.byte	0x03, 0x19
        /*08a2*/ 	.short	0x0050


	//----- nvinfo : EIATTR_PARAM_CBANK
	.align		4
        /*08a4*/ 	.byte	0x04, 0x0a
        /*08a6*/ 	.short	(.L_43 - .L_42)
	.align		4
.L_42:
        /*08a8*/ 	.word	index@(.nv.constant0.matmul_kernel)
        /*08ac*/ 	.short	0x0210
        /*08ae*/ 	.short	0x0050


	//----- nvinfo : EIATTR_SW_WAR
	.align		4
.L_43:
        /*08b0*/ 	.byte	0x04, 0x36
        /*08b2*/ 	.short	(.L_45 - .L_44)
.L_44:
        /*08b4*/ 	.word	0x00000008
.L_45:


//--------------------- .nv.callgraph             --------------------------
	.section	.nv.callgraph,"",@"SHT_CUDA_CALLGRAPH"
	.align	4
	.sectionentsize	8
	.align		4
        /*0000*/ 	.word	0x00000000
	.align		4
        /*0004*/ 	.word	0xffffffff
	.align		4
        /*0008*/ 	.word	0x00000000
	.align		4
        /*000c*/ 	.word	0xfffffffe
	.align		4
        /*0010*/ 	.word	0x00000000
	.align		4
        /*0014*/ 	.word	0xfffffffd
	.align		4
        /*0018*/ 	.word	0x00000000
	.align		4
        /*001c*/ 	.word	0xfffffffc


//--------------------- .text.matmul_kernel       --------------------------
	.section	.text.matmul_kernel,"ax",@progbits
	.align	128
        .global         matmul_kernel
        .type           matmul_kernel,@function
        .size           matmul_kernel,(.L_x_4 - matmul_kernel)
        .other          matmul_kernel,@"STO_CUDA_ENTRY STV_DEFAULT"
matmul_kernel:
.text.matmul_kernel:
[----:B------:R-:W0:Y:S08]  /*0000*/  LDC R1, c[0x0][0x28] ;  /* 0x00000a00ff017b82 */ /* 0x000e300000000800 */
[----:B------:R-:W1:Y:S01]  /*0010*/  LDC.64 R4, c[0x0][0x228] ;  /* 0x00008a00ff047b82 */ /* 0x000e620000000a00 */
[----:B------:R-:W2:Y:S01]  /*0020*/  S2R R7, SR_CTAID.X ;  /* 0x0000000000077919 */ /* 0x000ea20000002500 */
[----:B------:R-:W-:Y:S01]  /*0030*/  ULDC UR4, c[0x0][0x230] ;  /* 0x00008c0000047ab9 */ /* 0x000fe20000000800 */
[----:B------:R-:W-:Y:S01]  /*0040*/  ULDC UR5, c[0x0][0x230] ;  /* 0x00008c0000057ab9 */ /* 0x000fe20000000800 */
[----:B------:R-:W-:Y:S01]  /*0050*/  UIADD3 UR4, UR4, 0x1f, URZ ;  /* 0x0000001f04047890 */ /* 0x000fe2000fffe03f */
[----:B0-----:R-:W-:Y:S01]  /*0060*/  VIADD R1, R1, 0xfffffe20 ;  /* 0xfffffe2001017836 */ /* 0x001fe20000000000 */
[----:B------:R-:W-:-:S02]  /*0070*/  ULDC.64 UR6, c[0x0][0x208] ;  /* 0x0000820000067ab9 */ /* 0x000fc40000000a00 */
[----:B------:R-:W-:Y:S01]  /*0080*/  UISETP.GT.AND UP0, UPT, UR4, 0x1f, UPT ;  /* 0x0000001f0400788c */ /* 0x000fe2000bf04270 */
[----:B-1----:R-:W-:-:S05]  /*0090*/  VIADD R0, R5, 0x3f ;  /* 0x0000003f05007836 */ /* 0x002fca0000000000 */
[----:B------:R-:W-:-:S04]  /*00a0*/  SHF.R.S32.HI R3, RZ, 0x1f, R0 ;  /* 0x0000001fff037819 */ /* 0x000fc80000011400 */
[----:B------:R-:W-:Y:S02]  /*00b0*/  LEA.HI R3, R3, R0, RZ, 0x6 ;  /* 0x0000000003037211 */ /* 0x000fe400078f30ff */
[----:B--2---:R-:W-:Y:S02]  /*00c0*/  IABS R10, R7 ;  /* 0x00000007000a7213 */ /* 0x004fe40000000000 */
[----:B------:R-:W-:-:S05]  /*00d0*/  SHF.R.S32.HI R3, RZ, 0x6, R3 ;  /* 0x00000006ff037819 */ /* 0x000fca0000011403 */
[----:B------:R-:W-:-:S05]  /*00e0*/  IMAD.SHL.U32 R6, R3, 0x8, RZ ;  /* 0x0000000803067824 */ /* 0x000fca00078e00ff */
[-C--:B------:R-:W-:Y:S02]  /*00f0*/  IABS R9, R6.reuse ;  /* 0x0000000600097213 */ /* 0x080fe40000000000 */
[----:B------:R-:W-:Y:S02]  /*0100*/  IABS R12, R6 ;  /* 0x00000006000c7213 */ /* 0x000fe40000000000 */
[----:B------:R-:W0:Y:S08]  /*0110*/  I2F.RP R0, R9 ;  /* 0x0000000900007306 */ /* 0x000e300000209400 */
[----:B0-----:R-:W0:Y:S02]  /*0120*/  MUFU.RCP R0, R0 ;  /* 0x0000000000007308 */ /* 0x001e240000001000 */
[----:B0-----:R-:W-:-:S02]  /*0130*/  VIADD R2, R0, 0xffffffe ;  /* 0x0ffffffe00027836 */ /* 0x001fc40000000000 */
[----:B------:R-:W-:-:S04]  /*0140*/  IMAD.MOV R0, RZ, RZ, -R12 ;  /* 0x000000ffff007224 */ /* 0x000fc800078e0a0c */
[----:B------:R0:W1:Y:S02]  /*0150*/  F2I.FTZ.U32.TRUNC.NTZ R3, R2 ;  /* 0x0000000200037305 */ /* 0x000064000021f000 */
[----:B0-----:R-:W-:Y:S02]  /*0160*/  IMAD.MOV.U32 R2, RZ, RZ, RZ ;  /* 0x000000ffff027224 */ /* 0x001fe400078e00ff */
[----:B-1----:R-:W-:-:S04]  /*0170*/  IMAD.MOV R8, RZ, RZ, -R3 ;  /* 0x000000ffff087224 */ /* 0x002fc800078e0a03 */
[----:B------:R-:W-:Y:S02]  /*0180*/  IMAD R11, R8, R9, RZ ;  /* 0x00000009080b7224 */ /* 0x000fe400078e02ff */
[----:B------:R-:W-:Y:S02]  /*0190*/  IMAD.MOV.U32 R8, RZ, RZ, R10 ;  /* 0x000000ffff087224 */ /* 0x000fe400078e000a */
[----:B------:R-:W-:-:S06]  /*01a0*/  IMAD.HI.U32 R3, R3, R11, R2 ;  /* 0x0000000b03037227 */ /* 0x000fcc00078e0002 */
[----:B------:R-:W-:-:S04]  /*01b0*/  IMAD.HI.U32 R3, R3, R8, RZ ;  /* 0x0000000803037227 */ /* 0x000fc800078e00ff */
[----:B------:R-:W-:-:S05]  /*01c0*/  IMAD R0, R3, R0, R8 ;  /* 0x0000000003007224 */ /* 0x000fca00078e0208 */
[----:B------:R-:W-:-:S13]  /*01d0*/  ISETP.GT.U32.AND P1, PT, R9, R0, PT ;  /* 0x000000000900720c */ /* 0x000fda0003f24070 */
[----:B------:R-:W-:Y:S02]  /*01e0*/  @!P1 IMAD.IADD R0, R0, 0x1, -R9 ;  /* 0x0000000100009824 */ /* 0x000fe400078e0a09 */
[----:B------:R-:W-:Y:S01]  /*01f0*/  @!P1 VIADD R3, R3, 0x1 ;  /* 0x0000000103039836 */ /* 0x000fe20000000000 */
[----:B------:R-:W-:Y:S02]  /*0200*/  ISETP.NE.AND P1, PT, R6, RZ, PT ;  /* 0x000000ff0600720c */ /* 0x000fe40003f25270 */
[----:B------:R-:W-:Y:S02]  /*0210*/  ISETP.GE.U32.AND P0, PT, R0, R9, PT ;  /* 0x000000090000720c */ /* 0x000fe40003f06070 */
[----:B------:R-:W-:-:S04]  /*0220*/  LOP3.LUT R0, R7, R6, RZ, 0x3c, !PT ;  /* 0x0000000607007212 */ /* 0x000fc800078e3cff */
[----:B------:R-:W-:Y:S01]  /*0230*/  ISETP.GE.AND P2, PT, R0, RZ, PT ;  /* 0x000000ff0000720c */ /* 0x000fe20003f46270 */
[----:B------:R-:W-:-:S06]  /*0240*/  VIADD R0, R4, 0x7f ;  /* 0x0000007f04007836 */ /* 0x000fcc0000000000 */
[----:B------:R-:W-:-:S04]  /*0250*/  @P0 VIADD R3, R3, 0x1 ;  /* 0x0000000103030836 */ /* 0x000fc80000000000 */
[----:B------:R-:W-:Y:S01]  /*0260*/  IMAD.MOV.U32 R2, RZ, RZ, R3 ;  /* 0x000000ffff027224 */ /* 0x000fe200078e0003 */
[----:B------:R-:W-:-:S03]  /*0270*/  SHF.R.S32.HI R3, RZ, 0x1f, R0 ;  /* 0x0000001fff037819 */ /* 0x000fc60000011400 */
[----:B------:R-:W-:Y:S01]  /*0280*/  @!P2 IMAD.MOV R2, RZ, RZ, -R2 ;  /* 0x000000ffff02a224 */ /* 0x000fe200078e0a02 */
[----:B------:R-:W-:Y:S02]  /*0290*/  @!P1 LOP3.LUT R2, RZ, R6, RZ, 0x33, !PT ;  /* 0x00000006ff029212 */ /* 0x000fe400078e33ff */
[----:B------:R-:W-:-:S03]  /*02a0*/  LEA.HI R3, R3, R0, RZ, 0x7 ;  /* 0x0000000003037211 */ /* 0x000fc600078f38ff */
[----:B------:R-:W-:Y:S02]  /*02b0*/  IMAD.SHL.U32 R8, R2, 0x8, RZ ;  /* 0x0000000802087824 */ /* 0x000fe400078e00ff */
[----:B------:R-:W-:-:S03]  /*02c0*/  IMAD.MOV R2, RZ, RZ, -R2 ;  /* 0x000000ffff027224 */ /* 0x000fc600078e0a02 */
[----:B------:R-:W-:Y:S01]  /*02d0*/  LEA.HI.SX32 R3, R3, -R8, 0x19 ;  /* 0x8000000803037211 */ /* 0x000fe200078fcaff */
[----:B------:R-:W-:-:S03]  /*02e0*/  IMAD R6, R6, R2, R7 ;  /* 0x0000000206067224 */ /* 0x000fc600078e0207 */
[----:B------:R-:W-:Y:S02]  /*02f0*/  VIMNMX R13, R3, 0x8, PT ;  /* 0x00000008030d7848 */ /* 0x000fe40003fe0100 */
[----:B------:R-:W-:Y:S02]  /*0300*/  IABS R11, R6 ;  /* 0x00000006000b7213 */ /* 0x000fe40000000000 */
[----:B------:R-:W-:-:S04]  /*0310*/  IABS R9, R13 ;  /* 0x0000000d00097213 */ /* 0x000fc80000000000 */
[----:B------:R-:W0:Y:S08]  /*0320*/  I2F.RP R0, R9 ;  /* 0x0000000900007306 */ /* 0x000e300000209400 */
[----:B0-----:R-:W0:Y:S02]  /*0330*/  MUFU.RCP R0, R0 ;  /* 0x0000000000007308 */ /* 0x001e240000001000 */
[----:B0-----:R-:W-:-:S06]  /*0340*/  VIADD R3, R0, 0xffffffe ;  /* 0x0ffffffe00037836 */ /* 0x001fcc0000000000 */
[----:B------:R-:W0:Y:S02]  /*0350*/  F2I.FTZ.U32.TRUNC.NTZ R3, R3 ;  /* 0x0000000300037305 */ /* 0x000e24000021f000 */
[----:B0-----:R-:W-:-:S04]  /*0360*/  IMAD.MOV R10, RZ, RZ, -R3 ;  /* 0x000000ffff0a7224 */ /* 0x001fc800078e0a03 */
[----:B------:R-:W-:Y:S01]  /*0370*/  IMAD.MOV.U32 R2, RZ, RZ, R10 ;  /* 0x000000ffff027224 */ /* 0x000fe200078e000a */
[----:B------:R-:W-:-:S03]  /*0380*/  IABS R10, R13 ;  /* 0x0000000d000a7213 */ /* 0x000fc60000000000 */
[----:B------:R-:W-:Y:S02]  /*0390*/  IMAD R7, R2, R9, RZ ;  /* 0x0000000902077224 */ /* 0x000fe400078e02ff */
[----:B------:R-:W-:Y:S02]  /*03a0*/  IMAD.MOV.U32 R2, RZ, RZ, RZ ;  /* 0x000000ffff027224 */ /* 0x000fe400078e00ff */
[----:B------:R-:W-:Y:S02]  /*03b0*/  IMAD.MOV R0, RZ, RZ, -R10 ;  /* 0x000000ffff007224 */ /* 0x000fe400078e0a0a */
[----:B------:R-:W-:Y:S02]  /*03c0*/  IMAD.HI.U32 R2, R3, R7, R2 ;  /* 0x0000000703027227 */ /* 0x000fe400078e0002 */
[----:B------:R-:W0:Y:S04]  /*03d0*/  S2R R3, SR_TID.X ;  /* 0x0000000000037919 */ /* 0x000e280000002100 */
[----:B------:R-:W-:-:S04]  /*03e0*/  IMAD.HI.U32 R2, R2, R11, RZ ;  /* 0x0000000b02027227 */ /* 0x000fc800078e00ff */
[----:B------:R-:W-:-:S05]  /*03f0*/  IMAD R0, R2, R0, R11 ;  /* 0x0000000002007224 */ /* 0x000fca00078e020b */
[----:B------:R-:W-:-:S13]  /*0400*/  ISETP.GT.U32.AND P1, PT, R9, R0, PT ;  /* 0x000000000900720c */ /* 0x000fda0003f24070 */
[----:B------:R-:W-:Y:S02]  /*0410*/  @!P1 IMAD.IADD R0, R0, 0x1, -R9 ;  /* 0x0000000100009824 */ /* 0x000fe400078e0a09 */
[----:B------:R-:W-:Y:S01]  /*0420*/  @!P1 VIADD R2, R2, 0x1 ;  /* 0x0000000102029836 */ /* 0x000fe20000000000 */
[----:B------:R-:W-:Y:S02]  /*0430*/  ISETP.NE.AND P1, PT, R13, RZ, PT ;  /* 0x000000ff0d00720c */ /* 0x000fe40003f25270 */
[----:B------:R-:W-:Y:S02]  /*0440*/  ISETP.GE.U32.AND P0, PT, R0, R9, PT ;  /* 0x000000090000720c */ /* 0x000fe40003f06070 */
[----:B------:R-:W-:Y:S02]  /*0450*/  LOP3.LUT R0, R6, R13, RZ, 0x3c, !PT ;  /* 0x0000000d06007212 */ /* 0x000fe400078e3cff */
[----:B0-----:R-:W-:Y:S02]  /*0460*/  LOP3.LUT R165, R3, 0x3f, RZ, 0xc0, !PT ;  /* 0x0000003f03a57812 */ /* 0x001fe400078ec0ff */
[----:B------:R-:W-:-:S02]  /*0470*/  ISETP.GE.AND P2, PT, R0, RZ, PT ;  /* 0x000000ff0000720c */ /* 0x000fc40003f46270 */
[----:B------:R-:W-:-:S05]  /*0480*/  LOP3.LUT R9, R3, 0x20, RZ, 0xc0, !PT ;  /* 0x0000002003097812 */ /* 0x000fca00078ec0ff */
[----:B------:R-:W-:Y:S01]  /*0490*/  @P0 VIADD R2, R2, 0x1 ;  /* 0x0000000102020836 */ /* 0x000fe20000000000 */
[----:B------:R-:W-:-:S03]  /*04a0*/  PLOP3.LUT P0, PT, PT, PT, UP0, 0x80, 0x0 ;  /* 0x000000000000781c */ /* 0x000fc60003f0f008 */
[----:B------:R-:W-:Y:S02]  /*04b0*/  IMAD.MOV.U32 R164, RZ, RZ, R2 ;  /* 0x000000ffffa47224 */ /* 0x000fe400078e0002 */
[----:B------:R-:W-:Y:S02]  /*04c0*/  IMAD.U32 R2, RZ, RZ, UR5 ;  /* 0x00000005ff027e24 */ /* 0x000fe4000f8e00ff */
[----:B------:R-:W-:Y:S01]  /*04d0*/  @!P2 IMAD.MOV R164, RZ, RZ, -R164 ;  /* 0x000000ffffa4a224 */ /* 0x000fe200078e0aa4 */
[----:B------:R-:W-:-:S05]  /*04e0*/  @!P1 LOP3.LUT R164, RZ, R13, RZ, 0x33, !PT ;  /* 0x0000000dffa49212 */ /* 0x000fca00078e33ff */
[----:B------:R-:W-:Y:S02]  /*04f0*/  IMAD.MOV R0, RZ, RZ, -R164 ;  /* 0x000000ffff007224 */ /* 0x000fe400078e0aa4 */
[----:B------:R-:W-:Y:S02]  /*0500*/  IMAD.SHL.U32 R164, R164, 0x40, RZ ;  /* 0x00000040a4a47824 */ /* 0x000fe400078e00ff */
[----:B------:R-:W-:-:S04]  /*0510*/  IMAD R0, R13, R0, R6 ;  /* 0x000000000d007224 */ /* 0x000fc800078e0206 */
[----:B------:R-:W-:-:S04]  /*0520*/  IMAD.IADD R0, R8, 0x1, R0 ;  /* 0x0000000108007824 */ /* 0x000fc800078e0200 */
[----:B------:R-:W-:-:S04]  /*0530*/  IMAD R165, R0, 0x80, R165 ;  /* 0x0000008000a57824 */ /* 0x000fc800078e02a5 */
[----:B------:R-:W-:Y:S01]  /*0540*/  VIADD R168, R165, 0x40 ;  /* 0x00000040a5a87836 */ /* 0x000fe20000000000 */
[----:B------:R-:W-:Y:S06]  /*0550*/  @P0 BRA `(.L_x_0) ;  /* 0x00000004000c0947 */ /* 0x000fec0003800000 */
[----:B------:R-:W-:Y:S01]  /*0560*/  IMAD.SHL.U32 R0, R3, 0x10, RZ ;  /* 0x0000001003007824 */ /* 0x000fe200078e00ff */
[----:B------:R-:W-:Y:S02]  /*0570*/  CS2R R24, SRZ ;  /* 0x0000000000187805 */ /* 0x000fe4000001ff00 */
[----:B------:R-:W-:Y:S02]  /*0580*/  CS2R R26, SRZ ;  /* 0x00000000001a7805 */ /* 0x000fe4000001ff00 */
[----:B------:R-:W-:Y:S02]  /*0590*/  CS2R R20, SRZ ;  /* 0x0000000000147805 */ /* 0x000fe4000001ff00 */
[----:B------:R-:W-:Y:S01]  /*05a0*/  CS2R R22, SRZ ;  /* 0x0000000000167805 */ /* 0x000fe2000001ff00 */
[----:B------:R0:W-:Y:S01]  /*05b0*/  STL [R1+0x1dc], R0 ;  /* 0x0001dc0001007387 */ /* 0x0001e20000100800 */
[----:B------:R-:W-:Y:S02]  /*05c0*/  CS2R R16, SRZ ;  /* 0x0000000000107805 */ /* 0x000fe4000001ff00 */
[----:B------:R-:W-:-:S02]  /*05d0*/  CS2R R18, SRZ ;  /* 0x0000000000127805 */ /* 0x000fc4000001ff00 */
[----:B------:R-:W-:Y:S02]  /*05e0*/  CS2R R12, SRZ ;  /* 0x00000000000c7805 */ /* 0x000fe4000001ff00 */
[----:B------:R-:W-:Y:S02]  /*05f0*/  CS2R R14, SRZ ;  /* 0x00000000000e7805 */ /* 0x000fe4000001ff00 */
[----:B------:R-:W-:Y:S02]  /*0600*/  CS2R R8, SRZ ;  /* 0x0000000000087805 */ /* 0x000fe4000001ff00 */
[----:B------:R-:W-:Y:S02]  /*0610*/  CS2R R10, SRZ ;  /* 0x00000000000a7805 */ /* 0x000fe4000001ff00 */
        /* <DEDUP_REMOVED lines=53> */
[----:B------:R-:W-:Y:S01]  /*0970*/  CS2R R142, SRZ ;  /* 0x00000000008e7805 */ /* 0x000fe2000001ff00 */
[----:B0-----:R-:W-:Y:S06]  /*0980*/  BRA `(.L_x_1) ;  /* 0x0000007c004c7947 */ /* 0x001fec0003800000 */
.L_x_0:
[----:B------:R-:W-:Y:S01]  /*0990*/  IABS R14, R4 ;  /* 0x00000004000e7213 */ /* 0x000fe20000000000 */
[----:B------:R-:W-:Y:S01]  /*09a0*/  ULDC UR5, c[0x0][0x240] ;  /* 0x0000900000057ab9 */ /* 0x000fe20000000800 */
[----:B------:R-:W-:Y:S01]  /*09b0*/  IABS R0, R5 ;  /* 0x0000000500007213 */ /* 0x000fe20000000000 */
[----:B------:R-:W-:Y:S01]  /*09c0*/  ULDC.64 UR8, c[0x0][0x218] ;  /* 0x0000860000087ab9 */ /* 0x000fe20000000a00 */
[----:B------:R-:W0:Y:S01]  /*09d0*/  I2F.RP R10, R14 ;  /* 0x0000000e000a7306 */ /* 0x000e220000209400 */
[----:B------:R-:W-:Y:S01]  /*09e0*/  IABS R12, R168 ;  /* 0x000000a8000c7213 */ /* 0x000fe20000000000 */
[----:B------:R-:W-:Y:S01]  /*09f0*/  ULDC UR10, c[0x0][0x234] ;  /* 0x00008d00000a7ab9 */ /* 0x000fe20000000800 */
[----:B------:R-:W-:Y:S02]  /*0a00*/  IABS R13, R165 ;  /* 0x000000a5000d7213 */ /* 0x000fe40000000000 */
[----:B------:R-:W-:Y:S02]  /*0a10*/  CS2R R72, SRZ ;  /* 0x0000000000487805 */ /* 0x000fe4000001ff00 */
[----:B------:R-:W-:-:S02]  /*0a20*/  LEA.HI R16, R9, R164, RZ, 0x1b ;  /* 0x000000a409107211 */ /* 0x000fc400078fd8ff */
[----:B------:R-:W-:Y:S02]  /*0a30*/  CS2R R74, SRZ ;  /* 0x00000000004a7805 */ /* 0x000fe4000001ff00 */
[----:B------:R-:W-:Y:S01]  /*0a40*/  ISETP.GE.AND P4, PT, R165, RZ, PT ;  /* 0x000000ffa500720c */ /* 0x000fe20003f86270 */
[----:B------:R-:W1:Y:S01]  /*0a50*/  I2F.RP R6, R0 ;  /* 0x0000000000067306 */ /* 0x000e620000209400 */
[----:B------:R-:W-:Y:S01]  /*0a60*/  IABS R69, R16 ;  /* 0x0000001000457213 */ /* 0x000fe20000000000 */
[C---:B------:R-:W-:Y:S01]  /*0a70*/  VIADD R9, R16.reuse, 0x3c ;  /* 0x0000003c10097836 */ /* 0x040fe20000000000 */
[----:B------:R-:W-:Y:S01]  /*0a80*/  CS2R R76, SRZ ;  /* 0x00000000004c7805 */ /* 0x000fe2000001ff00 */
[C---:B------:R-:W-:Y:S01]  /*0a90*/  VIADD R20, R16.reuse, 0x38 ;  /* 0x0000003810147836 */ /* 0x040fe20000000000 */
[----:B------:R-:W-:Y:S01]  /*0aa0*/  CS2R R78, SRZ ;  /* 0x00000000004e7805 */ /* 0x000fe2000001ff00 */
[C---:B------:R-:W-:Y:S01]  /*0ab0*/  VIADD R22, R16.reuse, 0x36 ;  /* 0x0000003610167836 */ /* 0x040fe20000000000 */
[----:B------:R-:W-:Y:S01]  /*0ac0*/  ISETP.GE.AND P1, PT, R9, RZ, PT ;  /* 0x000000ff0900720c */ /* 0x000fe20003f26270 */
[----:B0-----:R-:W0:Y:S01]  /*0ad0*/  MUFU.RCP R10, R10 ;  /* 0x0000000a000a7308 */ /* 0x001e220000001000 */
[----:B------:R-:W-:Y:S01]  /*0ae0*/  IABS R15, R9 ;  /* 0x00000009000f7213 */ /* 0x000fe20000000000 */
[C---:B------:R-:W-:Y:S01]  /*0af0*/  VIADD R26, R16.reuse, 0x10 ;  /* 0x00000010101a7836 */ /* 0x040fe20000000000 */
[----:B------:R-:W-:Y:S01]  /*0b00*/  IABS R18, R20 ;  /* 0x0000001400127213 */ /* 0x000fe20000000000 */
[C---:B------:R-:W-:Y:S01]  /*0b10*/  VIADD R24, R16.reuse, 0x12 ;  /* 0x0000001210187836 */ /* 0x040fe20000000000 */
[----:B------:R-:W-:Y:S01]  /*0b20*/  IABS R19, R22 ;  /* 0x0000001600137213 */ /* 0x000fe20000000000 */
[C---:B------:R-:W-:Y:S01]  /*0b30*/  VIADD R28, R16.reuse, 0xe ;  /* 0x0000000e101c7836 */ /* 0x040fe20000000000 */
[----:B------:R-:W-:Y:S01]  /*0b40*/  IABS R53, R26 ;  /* 0x0000001a00357213 */ /* 0x000fe20000000000 */
[----:B-1----:R1:W2:Y:S01]  /*0b50*/  MUFU.RCP R8, R6 ;  /* 0x0000000600087308 */ /* 0x0022a20000001000 */
[----:B------:R-:W-:Y:S01]  /*0b60*/  IABS R51, R24 ;  /* 0x0000001800337213 */ /* 0x000fe20000000000 */
[C---:B------:R-:W-:Y:S01]  /*0b70*/  VIADD R30, R16.reuse, 0xc ;  /* 0x0000000c101e7836 */ /* 0x040fe20000000000 */
[----:B------:R-:W-:Y:S01]  /*0b80*/  IABS R55, R28 ;  /* 0x0000001c00377213 */ /* 0x000fe20000000000 */
[C---:B------:R-:W-:Y:S01]  /*0b90*/  VIADD R32, R16.reuse, 0xa ;  /* 0x0000000a10207836 */ /* 0x040fe20000000000 */
[----:B------:R-:W-:Y:S01]  /*0ba0*/  CS2R R80, SRZ ;  /* 0x0000000000507805 */ /* 0x000fe2000001ff00 */
[C---:B------:R-:W-:Y:S01]  /*0bb0*/  VIADD R34, R16.reuse, 0x4 ;  /* 0x0000000410227836 */ /* 0x040fe20000000000 */
[----:B------:R-:W-:Y:S01]  /*0bc0*/  IABS R57, R30 ;  /* 0x0000001e00397213 */ /* 0x000fe20000000000 */
[----:B------:R-:W-:Y:S01]  /*0bd0*/  VIADD R36, R16, 0x2 ;  /* 0x0000000210247836 */ /* 0x000fe20000000000 */
[----:B------:R-:W-:Y:S01]  /*0be0*/  IABS R59, R32 ;  /* 0x00000020003b7213 */ /* 0x000fe20000000000 */
[----:B0-----:R-:W-:Y:S01]  /*0bf0*/  VIADD R7, R10, 0xffffffe ;  /* 0x0ffffffe0a077836 */ /* 0x001fe20000000000 */
[----:B------:R-:W-:Y:S01]  /*0c00*/  IABS R65, R34 ;  /* 0x0000002200417213 */ /* 0x000fe20000000000 */
[----:B-1----:R-:W-:Y:S01]  /*0c10*/  IMAD.MOV.U32 R6, RZ, RZ, RZ ;  /* 0x000000ffff067224 */ /* 0x002fe200078e00ff */
[----:B------:R-:W-:-:S02]  /*0c20*/  IABS R67, R36 ;  /* 0x0000002400437213 */ /* 0x000fc40000000000 */
[----:B------:R-:W-:Y:S02]  /*0c30*/  CS2R R82, SRZ ;  /* 0x0000000000527805 */ /* 0x000fe4000001ff00 */
[----:B------:R-:W-:Y:S01]  /*0c40*/  CS2R R84, SRZ ;  /* 0x0000000000547805 */ /* 0x000fe2000001ff00 */
[----:B------:R-:W0:Y:S01]  /*0c50*/  F2I.FTZ.U32.TRUNC.NTZ R7, R7 ;  /* 0x0000000700077305 */ /* 0x000e22000021f000 */
[----:B--2---:R-:W-:Y:S01]  /*0c60*/  VIADD R8, R8, 0xffffffe ;  /* 0x0ffffffe08087836 */ /* 0x004fe20000000000 */
        /* <DEDUP_REMOVED lines=12> */
[----:B------:R-:W-:Y:S01]  /*0d30*/  CS2R R110, SRZ ;  /* 0x00000000006e7805 */ /* 0x000fe2000001ff00 */
[----:B0-----:R-:W-:Y:S01]  /*0d40*/  IMAD.MOV R11, RZ, RZ, -R7 ;  /* 0x000000ffff0b7224 */ /* 0x001fe200078e0a07 */
[----:B------:R-:W-:Y:S02]  /*0d50*/  CS2R R112, SRZ ;  /* 0x0000000000707805 */ /* 0x000fe4000001ff00 */
[----:B------:R-:W-:Y:S02]  /*0d60*/  CS2R R114, SRZ ;  /* 0x0000000000727805 */ /* 0x000fe4000001ff00 */
[----:B------:R-:W-:Y:S01]  /*0d70*/  CS2R R116, SRZ ;  /* 0x0000000000747805 */ /* 0x000fe2000001ff00 */
[----:B------:R-:W-:Y:S01]  /*0d80*/  IMAD R11, R11, R14, RZ ;  /* 0x0000000e0b0b7224 */ /* 0x000fe200078e02ff */
[----:B------:R-:W-:-:S02]  /*0d90*/  CS2R R118, SRZ ;  /* 0x0000000000767805 */ /* 0x000fc4000001ff00 */
[----:B------:R-:W-:Y:S02]  /*0da0*/  CS2R R120, SRZ ;  /* 0x0000000000787805 */ /* 0x000fe4000001ff00 */
[----:B------:R-:W-:Y:S01]  /*0db0*/  CS2R R122, SRZ ;  /* 0x00000000007a7805 */ /* 0x000fe2000001ff00 */
[----:B------:R-:W-:Y:S01]  /*0dc0*/  IMAD.HI.U32 R10, R7, R11, R6 ;  /* 0x0000000b070a7227 */ /* 0x000fe200078e0006 */
[----:B------:R-:W-:Y:S01]  /*0dd0*/  CS2R R124, SRZ ;  /* 0x00000000007c7805 */ /* 0x000fe2000001ff00 */
[----:B------:R-:W0:Y:S01]  /*0de0*/  F2I.FTZ.U32.TRUNC.NTZ R7, R8 ;  /* 0x0000000800077305 */ /* 0x000e22000021f000 */
[----:B------:R-:W-:Y:S01]  /*0df0*/  CS2R R126, SRZ ;  /* 0x00000000007e7805 */ /* 0x000fe2000001ff00 */
[----:B------:R-:W-:Y:S01]  /*0e00*/  IMAD.MOV.U32 R11, RZ, RZ, R12 ;  /* 0x000000ffff0b7224 */ /* 0x000fe200078e000c */
[----:B------:R-:W-:Y:S02]  /*0e10*/  CS2R R128, SRZ ;  /* 0x0000000000807805 */ /* 0x000fe4000001ff00 */
[----:B------:R-:W-:-:S02]  /*0e20*/  CS2R R130, SRZ ;  /* 0x0000000000827805 */ /* 0x000fc4000001ff00 */
[----:B------:R-:W-:Y:S01]  /*0e30*/  CS2R R132, SRZ ;  /* 0x0000000000847805 */ /* 0x000fe2000001ff00 */
[C---:B------:R-:W-:Y:S01]  /*0e40*/  IMAD.HI.U32 R6, R10.reuse, R11, RZ ;  /* 0x0000000b0a067227 */ /* 0x040fe200078e00ff */
[----:B------:R-:W-:Y:S02]  /*0e50*/  CS2R R134, SRZ ;  /* 0x0000000000867805 */ /* 0x000fe4000001ff00 */
[----:B------:R-:W-:Y:S02]  /*0e60*/  CS2R R136, SRZ ;  /* 0x0000000000887805 */ /* 0x000fe4000001ff00 */
[----:B------:R-:W-:Y:S01]  /*0e70*/  CS2R R138, SRZ ;  /* 0x00000000008a7805 */ /* 0x000fe2000001ff00 */
[----:B------:R-:W-:Y:S01]  /*0e80*/  IMAD.MOV R6, RZ, RZ, -R6 ;  /* 0x000000ffff067224 */ /* 0x000fe200078e0a06 */
[----:B------:R-:W-:Y:S01]  /*0e90*/  CS2R R140, SRZ ;  /* 0x00000000008c7805 */ /* 0x000fe2000001ff00 */
[----:B------:R-:W-:Y:S01]  /*0ea0*/  IMAD.HI.U32 R10, R10, R13, RZ ;  /* 0x0000000d0a0a7227 */ /* 0x000fe200078e00ff */
[----:B------:R-:W-:-:S03]  /*0eb0*/  CS2R R142, SRZ ;  /* 0x00000000008e7805 */ /* 0x000fc6000001ff00 */
[----:B------:R-:W-:Y:S02]  /*0ec0*/  IMAD R12, R14, R6, R11 ;  /* 0x000000060e0c7224 */ /* 0x000fe400078e020b */
[----:B------:R-:W-:Y:S02]  /*0ed0*/  IMAD.MOV R10, RZ, RZ, -R10 ;  /* 0x000000ffff0a7224 */ /* 0x000fe400078e0a0a */
[----:B------:R-:W-:Y:S01]  /*0ee0*/  VIADD R6, R16, 0x3e ;  /* 0x0000003e10067836 */ /* 0x000fe20000000000 */
[C---:B------:R-:W-:Y:S01]  /*0ef0*/  ISETP.GT.U32.AND P0, PT, R14.reuse, R12, PT ;  /* 0x0000000c0e00720c */ /* 0x040fe20003f04070 */
[----:B------:R-:W-:Y:S02]  /*0f00*/  IMAD R13, R14, R10, R13 ;  /* 0x0000000a0e0d7224 */ /* 0x000fe400078e020d */
[--C-:B0-----:R-:W-:Y:S01]  /*0f10*/  IMAD.MOV R11, RZ, RZ, -R7.reuse ;  /* 0x000000ffff0b7224 */ /* 0x101fe200078e0a07 */
[----:B------:R-:W-:Y:S01]  /*0f20*/  ISETP.GE.AND P5, PT, R6, RZ, PT ;  /* 0x000000ff0600720c */ /* 0x000fe20003fa6270 */
[----:B------:R-:W-:Y:S01]  /*0f30*/  VIADD R8, R16, 0x3a ;  /* 0x0000003a10087836 */ /* 0x000fe20000000000 */
[----:B------:R-:W-:Y:S01]  /*0f40*/  IABS R10, R6 ;  /* 0x00000006000a7213 */ /* 0x000fe20000000000 */
[----:B------:R-:W-:Y:S01]  /*0f50*/  IMAD R9, R11, R0, RZ ;  /* 0x000000000b097224 */ /* 0x000fe200078e02ff */
[----:B------:R-:W-:Y:S01]  /*0f60*/  ISETP.GT.U32.AND P3, PT, R14, R13, PT ;  /* 0x0000000d0e00720c */ /* 0x000fe20003f64070 */
[----:B------:R-:W-:Y:S01]  /*0f70*/  IMAD.MOV.U32 R6, RZ, RZ, RZ ;  /* 0x000000ffff067224 */ /* 0x000fe200078e00ff */
[----:B------:R-:W-:Y:S01]  /*0f80*/  IABS R17, R8 ;  /* 0x0000000800117213 */ /* 0x000fe20000000000 */
[----:B------:R-:W-:Y:S01]  /*0f90*/  IMAD.MOV.U32 R11, RZ, RZ, R10 ;  /* 0x000000ffff0b7224 */ /* 0x000fe200078e000a */
[----:B------:R-:W-:Y:S01]  /*0fa0*/  ISETP.GE.AND P2, PT, R8, RZ, PT ;  /* 0x000000ff0800720c */ /* 0x000fe20003f46270 */
[----:B------:R-:W-:-:S04]  /*0fb0*/  IMAD.HI.U32 R6, R7, R9, R6 ;  /* 0x0000000907067227 */ /* 0x000fc800078e0006 */
[----:B------:R-:W-:Y:S02]  /*0fc0*/  @!P0 IMAD.IADD R12, R12, 0x1, -R14 ;  /* 0x000000010c0c8824 */ /* 0x000fe400078e0a0e */
[----:B------:R-:W-:-:S03]  /*0fd0*/  IMAD.HI.U32 R7, R6, R11, RZ ;  /* 0x0000000b06077227 */ /* 0x000fc600078e00ff */
[----:B------:R-:W-:Y:S01]  /*0fe0*/  ISETP.GT.U32.AND P0, PT, R14, R12, PT ;  /* 0x0000000c0e00720c */ /* 0x000fe20003f04070 */
[----:B------:R-:W-:Y:S01]  /*0ff0*/  @!P3 IMAD.IADD R13, R13, 0x1, -R14 ;  /* 0x000000010d0db824 */ /* 0x000fe200078e0a0e */
[----:B------:R-:W-:Y:S01]  /*1000*/  ISETP.GE.AND P3, PT, R168, RZ, PT ;  /* 0x000000ffa800720c */ /* 0x000fe20003f66270 */
[----:B------:R-:W-:Y:S02]  /*1010*/  IMAD.MOV R7, RZ, RZ, -R7 ;  /* 0x000000ffff077224 */ /* 0x000fe400078e0a07 */
[----:B------:R-:W-:Y:S01]  /*1020*/  IMAD.HI.U32 R8, R6, R15, RZ ;  /* 0x0000000f06087227 */ /* 0x000fe200078e00ff */
[----:B------:R-:W-:-:S03]  /*1030*/  ISETP.GT.U32.AND P6, PT, R14, R13, PT ;  /* 0x0000000d0e00720c */ /* 0x000fc60003fc4070 */
[----:B------:R-:W-:Y:S02]  /*1040*/  IMAD R7, R0, R7, R11 ;  /* 0x0000000700077224 */ /* 0x000fe400078e020b */
[----:B------:R-:W-:-:S04]  /*1050*/  IMAD.HI.U32 R9, R6, R17, RZ ;  /* 0x0000001106097227 */ /* 0x000fc800078e00ff */
[----:B------:R-:W-:Y:S01]  /*1060*/  @!P0 IMAD.IADD R12, R12, 0x1, -R14 ;  /* 0x000000010c0c8824 */ /* 0x000fe200078e0a0e */
[C---:B------:R-:W-:Y:S01]  /*1070*/  ISETP.GT.U32.AND P0, PT, R0.reuse, R7, PT ;  /* 0x000000070000720c */ /* 0x040fe20003f04070 */
[----:B------:R-:W-:Y:S02]  /*1080*/  IMAD.MOV R8, RZ, RZ, -R8 ;  /* 0x000000ffff087224 */ /* 0x000fe400078e0a08 */
[----:B------:R-:W-:Y:S02]  /*1090*/  IMAD.MOV R10, RZ, RZ, -R9 ;  /* 0x000000ffff0a7224 */ /* 0x000fe400078e0a09 */
[----:B------:R-:W-:Y:S02]  /*10a0*/  IMAD R9, R0, R8, R15 ;  /* 0x0000000800097224 */ /* 0x000fe400078e020f */
[----:B------:R-:W-:Y:S02]  /*10b0*/  IMAD.MOV.U32 R15, RZ, RZ, R18 ;  /* 0x000000ffff0f7224 */ /* 0x000fe400078e0012 */
[----:B------:R-:W-:Y:S01]  /*10c0*/  @!P6 IMAD.IADD R13, R13, 0x1, -R14 ;  /* 0x000000010d0de824 */ /* 0x000fe200078e0a0e */
[----:B------:R-:W-:Y:S01]  /*10d0*/  ISETP.NE.AND P6, PT, R4, RZ, PT ;  /* 0x000000ff0400720c */ /* 0x000fe20003fc5270 */
[----:B------:R-:W-:Y:S01]  /*10e0*/  IMAD R11, R0, R10, R17 ;  /* 0x0000000a000b7224 */ /* 0x000fe200078e0211 */
[----:B------:R-:W-:Y:S01]  /*10f0*/  LOP3.LUT R17, RZ, R4, RZ, 0x33, !PT ;  /* 0x00000004ff117212 */ /* 0x000fe200078e33ff */
[----:B------:R-:W-:-:S04]  /*1100*/  IMAD.HI.U32 R8, R6, R15, RZ ;  /* 0x0000000f06087227 */ /* 0x000fc800078e00ff */
[----:B------:R-:W-:Y:S02]  /*1110*/  IMAD.MOV.U32 R166, RZ, RZ, R13 ;  /* 0x000000ffffa67224 */ /* 0x000fe400078e000d */
[----:B------:R-:W-:Y:S01]  /*1120*/  @!P3 IMAD.MOV R12, RZ, RZ, -R12 ;  /* 0x000000ffff0cb224 */ /* 0x000fe200078e0a0c */
[----:B------:R-:W-:Y:S01]  /*1130*/  ISETP.GT.U32.AND P3, PT, R0, R9, PT ;  /* 0x000000090000720c */ /* 0x000fe20003f64070 */
[----:B------:R-:W-:Y:S02]  /*1140*/  @!P0 IMAD.IADD R7, R7, 0x1, -R0 ;  /* 0x0000000107078824 */ /* 0x000fe400078e0a00 */
[----:B------:R-:W-:Y:S01]  /*1150*/  IMAD.HI.U32 R10, R6, R19, RZ ;  /* 0x00000013060a7227 */ /* 0x000fe200078e00ff */
[----:B------:R-:W-:Y:S02]  /*1160*/  SEL R167, R17, R12, !P6 ;  /* 0x0000000c11a77207 */ /* 0x000fe40007000000 */
[----:B------:R-:W-:Y:S01]  /*1170*/  ISETP.GT.U32.AND P0, PT, R0, R7, PT ;  /* 0x000000070000720c */ /* 0x000fe20003f04070 */
[----:B------:R-:W-:-:S02]  /*1180*/  IMAD.MOV R8, RZ, RZ, -R8 ;  /* 0x000000ffff087224 */ /* 0x000fc400078e0a08 */
[----:B------:R-:W-:Y:S01]  /*1190*/  @!P4 IMAD.MOV R166, RZ, RZ, -R166 ;  /* 0x000000ffffa6c224 */ /* 0x000fe200078e0aa6 */
[C---:B------:R-:W-:Y:S01]  /*11a0*/  ISETP.GT.U32.AND P4, PT, R0.reuse, R11, PT ;  /* 0x0000000b0000720c */ /* 0x040fe20003f84070 */
[----:B------:R-:W-:Y:S02]  /*11b0*/  IMAD.MOV R10, RZ, RZ, -R10 ;  /* 0x000000ffff0a7224 */ /* 0x000fe400078e0a0a */
[C---:B------:R-:W-:Y:S01]  /*11c0*/  IMAD R13, R0.reuse, R8, R15 ;  /* 0x00000008000d7224 */ /* 0x040fe200078e020f */
[----:B------:R-:W-:Y:S01]  /*11d0*/  SEL R166, R17, R166, !P6 ;  /* 0x000000a611a67207 */ /* 0x000fe20007000000 */
[----:B------:R-:W-:Y:S02]  /*11e0*/  IMAD R15, R0, R10, R19 ;  /* 0x0000000a000f7224 */ /* 0x000fe400078e0213 */
[----:B------:R-:W-:Y:S01]  /*11f0*/  VIADD R10, R16, 0x34 ;  /* 0x00000034100a7836 */ /* 0x000fe20000000000 */
[----:B------:R-:W-:Y:S01]  /*1200*/  ISETP.GT.U32.AND P6, PT, R0, R13, PT ;  /* 0x0000000d0000720c */ /* 0x000fe20003fc4070 */
[----:B------:R-:W-:-:S02]  /*1210*/  VIADD R12, R16, 0x32 ;  /* 0x00000032100c7836 */ /* 0x000fc40000000000 */
[--C-:B------:R-:W-:Y:S01]  /*1220*/  @!P3 IMAD.IADD R9, R9, 0x1, -R0.reuse ;  /* 0x000000010909b824 */ /* 0x100fe200078e0a00 */
[----:B------:R-:W-:Y:S01]  /*1230*/  IABS R17, R10 ;  /* 0x0000000a00117213 */ /* 0x000fe20000000000 */
[--C-:B------:R-:W-:Y:S01]  /*1240*/  @!P4 IMAD.IADD R11, R11, 0x1, -R0.reuse ;  /* 0x000000010b0bc824 */ /* 0x100fe200078e0a00 */
[----:B------:R-:W-:Y:S01]  /*1250*/  IABS R19, R12 ;  /* 0x0000000c00137213 */ /* 0x000fe20000000000 */
[----:B------:R-:W-:Y:S01]  /*1260*/  @!P0 IMAD.IADD R7, R7, 0x1, -R0 ;  /* 0x0000000107078824 */ /* 0x000fe200078e0a00 */
[----:B------:R-:W-:Y:S01]  /*1270*/  ISETP.GT.U32.AND P4, PT, R0, R9, PT ;  /* 0x000000090000720c */ /* 0x000fe20003f84070 */
[----:B------:R-:W-:Y:S01]  /*1280*/  IMAD.HI.U32 R4, R6, R17, RZ ;  /* 0x0000001106047227 */ /* 0x000fe200078e00ff */
[C---:B------:R-:W-:Y:S02]  /*1290*/  ISETP.GT.U32.AND P0, PT, R0.reuse, R15, PT ;  /* 0x0000000f0000720c */ /* 0x040fe40003f04070 */
[----:B------:R-:W-:Y:S01]  /*12a0*/  ISETP.GT.U32.AND P3, PT, R0, R11, PT ;  /* 0x0000000b0000720c */ /* 0x000fe20003f64070 */
[----:B------:R-:W-:-:S02]  /*12b0*/  VIADD R14, R16, 0x30 ;  /* 0x00000030100e7836 */ /* 0x000fc40000000000 */
[----:B------:R-:W-:-:S03]  /*12c0*/  IMAD.HI.U32 R8, R6, R19, RZ ;  /* 0x0000001306087227 */ /* 0x000fc600078e00ff */
[----:B------:R-:W-:Y:S01]  /*12d0*/  IABS R21, R14 ;  /* 0x0000000e00157213 */ /* 0x000fe20000000000 */
[----:B------:R-:W-:Y:S02]  /*12e0*/  IMAD.MOV R4, RZ, RZ, -R4 ;  /* 0x000000ffff047224 */ /* 0x000fe400078e0a04 */
[----:B------:R-:W-:Y:S02]  /*12f0*/  VIADD R18, R16, 0x2e ;  /* 0x0000002e10127836 */ /* 0x000fe40000000000 */
[----:B------:R-:W-:Y:S02]  /*1300*/  IMAD.MOV R8, RZ, RZ, -R8 ;  /* 0x000000ffff087224 */ /* 0x000fe400078e0a08 */
[C---:B------:R-:W-:Y:S01]  /*1310*/  IMAD R17, R0.reuse, R4, R17 ;  /* 0x0000000400117224 */ /* 0x040fe200078e0211 */
[----:B------:R-:W-:Y:S01]  /*1320*/  IABS R23, R18 ;  /* 0x0000001200177213 */ /* 0x000fe20000000000 */
[C---:B------:R-:W-:Y:S02]  /*1330*/  IMAD R19, R0.reuse, R8, R19 ;  /* 0x0000000800137224 */ /* 0x040fe400078e0213 */
[--C-:B------:R-:W-:Y:S01]  /*1340*/  @!P4 IMAD.IADD R9, R9, 0x1, -R0.reuse ;  /* 0x000000010909c824 */ /* 0x100fe200078e0a00 */
[----:B------:R-:W-:Y:S01]  /*1350*/  ISETP.GT.U32.AND P4, PT, R0, R17, PT ;  /* 0x000000110000720c */ /* 0x000fe20003f84070 */
[----:B------:R-:W-:Y:S01]  /*1360*/  @!P0 IMAD.IADD R15, R15, 0x1, -R0 ;  /* 0x000000010f0f8824 */ /* 0x000fe200078e0a00 */
[----:B------:R-:W-:Y:S01]  /*1370*/  ISETP.GE.AND P0, PT, R22, RZ, PT ;  /* 0x000000ff1600720c */ /* 0x000fe20003f06270 */
[----:B------:R-:W-:-:S04]  /*1380*/  IMAD.HI.U32 R4, R6, R21, RZ ;  /* 0x0000001506047227 */ /* 0x000fc800078e00ff */
[----:B------:R-:W-:Y:S01]  /*1390*/  @!P6 IMAD.IADD R13, R13, 0x1, -R0 ;  /* 0x000000010d0de824 */ /* 0x000fe200078e0a00 */
[C---:B------:R-:W-:Y:S01]  /*13a0*/  ISETP.GT.U32.AND P6, PT, R0.reuse, R19, PT ;  /* 0x000000130000720c */ /* 0x040fe20003fc4070 */
[----:B------:R-:W-:Y:S01]  /*13b0*/  @!P5 IMAD.MOV R7, RZ, RZ, -R7 ;  /* 0x000000ffff07d224 */ /* 0x000fe200078e0a07 */
[----:B------:R-:W-:Y:S01]  /*13c0*/  ISETP.GT.U32.AND P5, PT, R0, R15, PT ;  /* 0x0000000f0000720c */ /* 0x000fe20003fa4070 */
[----:B------:R-:W-:-:S04]  /*13d0*/  IMAD.HI.U32 R8, R6, R23, RZ ;  /* 0x0000001706087227 */ /* 0x000fc800078e00ff */
[----:B------:R-:W-:Y:S02]  /*13e0*/  IMAD.MOV R4, RZ, RZ, -R4 ;  /* 0x000000ffff047224 */ /* 0x000fe400078e0a04 */
[----:B------:R-:W-:Y:S01]  /*13f0*/  @!P3 IMAD.IADD R11, R11, 0x1, -R0 ;  /* 0x000000010b0bb824 */ /* 0x000fe200078e0a00 */
[----:B------:R-:W-:Y:S01]  /*1400*/  ISETP.GE.AND P3, PT, R20, RZ, PT ;  /* 0x000000ff1400720c */ /* 0x000fe20003f66270 */
[----:B------:R-:W-:Y:S02]  /*1410*/  IMAD.MOV R8, RZ, RZ, -R8 ;  /* 0x000000ffff087224 */ /* 0x000fe400078e0a08 */
[----:B------:R-:W-:Y:S02]  /*1420*/  VIADD R20, R16, 0x2c ;  /* 0x0000002c10147836 */ /* 0x000fe40000000000 */
[C---:B------:R-:W-:Y:S02]  /*1430*/  IMAD R21, R0.reuse, R4, R21 ;  /* 0x0000000400157224 */ /* 0x040fe400078e0215 */
[C---:B------:R-:W-:Y:S01]  /*1440*/  IMAD R23, R0.reuse, R8, R23 ;  /* 0x0000000800177224 */ /* 0x040fe200078e0217 */
[----:B------:R-:W-:Y:S01]  /*1450*/  IABS R25, R20 ;  /* 0x0000001400197213 */ /* 0x000fe20000000000 */
[--C-:B------:R-:W-:Y:S01]  /*1460*/  @!P4 IMAD.IADD R17, R17, 0x1, -R0.reuse ;  /* 0x000000011111c824 */ /* 0x100fe200078e0a00 */
[C---:B------:R-:W-:Y:S01]  /*1470*/  ISETP.GT.U32.AND P4, PT, R0.reuse, R13, PT ;  /* 0x0000000d0000720c */ /* 0x040fe20003f84070 */
[----:B------:R-:W-:Y:S01]  /*1480*/  @!P2 IMAD.MOV R11, RZ, RZ, -R11 ;  /* 0x000000ffff0ba224 */ /* 0x000fe200078e0a0b */
[C---:B------:R-:W-:Y:S01]  /*1490*/  ISETP.GT.U32.AND P2, PT, R0.reuse, R21, PT ;  /* 0x000000150000720c */ /* 0x040fe20003f44070 */
[--C-:B------:R-:W-:Y:S01]  /*14a0*/  @!P6 IMAD.IADD R19, R19, 0x1, -R0.reuse ;  /* 0x000000011313e824 */ /* 0x100fe200078e0a00 */
[C---:B------:R-:W-:Y:S01]  /*14b0*/  ISETP.GT.U32.AND P6, PT, R0.reuse, R17, PT ;  /* 0x000000110000720c */ /* 0x040fe20003fc4070 */
[----:B------:R-:W-:Y:S01]  /*14c0*/  @!P5 IMAD.IADD R15, R15, 0x1, -R0 ;  /* 0x000000010f0fd824 */ /* 0x000fe200078e0a00 */
[----:B------:R-:W-:Y:S01]  /*14d0*/  ISETP.GT.U32.AND P5, PT, R0, R23, PT ;  /* 0x000000170000720c */ /* 0x000fe20003fa4070 */
[----:B------:R-:W-:-:S04]  /*14e0*/  IMAD.HI.U32 R4, R6, R25, RZ ;  /* 0x0000001906047227 */ /* 0x000fc800078e00ff */
[----:B------:R-:W-:Y:S01]  /*14f0*/  @!P1 IMAD.MOV R9, RZ, RZ, -R9 ;  /* 0x000000ffff099224 */ /* 0x000fe200078e0a09 */
[----:B------:R-:W-:Y:S01]  /*1500*/  ISETP.GT.U32.AND P1, PT, R0, R19, PT ;  /* 0x000000130000720c */ /* 0x000fe20003f24070 */
[----:B------:R-:W-:Y:S02]  /*1510*/  IMAD.MOV R8, RZ, RZ, -R4 ;  /* 0x000000ffff087224 */ /* 0x000fe400078e0a04 */
[----:B------:R-:W-:Y:S02]  /*1520*/  VIADD R22, R16, 0x2a ;  /* 0x0000002a10167836 */ /* 0x000fe40000000000 */
[--C-:B------:R-:W-:Y:S01]  /*1530*/  @!P4 IMAD.IADD R13, R13, 0x1, -R0.reuse ;  /* 0x000000010d0dc824 */ /* 0x100fe200078e0a00 */
[----:B------:R-:W-:Y:S01]  /*1540*/  ISETP.GE.AND P4, PT, R10, RZ, PT ;  /* 0x000000ff0a00720c */ /* 0x000fe20003f86270 */
[--C-:B------:R-:W-:Y:S01]  /*1550*/  @!P2 IMAD.IADD R21, R21, 0x1, -R0.reuse ;  /* 0x000000011515a824 */ /* 0x100fe200078e0a00 */
[----:B------:R-:W-:Y:S01]  /*1560*/  IABS R27, R22 ;  /* 0x00000016001b7213 */ /* 0x000fe20000000000 */
[----:B------:R-:W-:Y:S01]  /*1570*/  IMAD R25, R0, R8, R25 ;  /* 0x0000000800197224 */ /* 0x000fe200078e0219 */
[----:B------:R-:W-:Y:S01]  /*1580*/  ISETP.GE.AND P2, PT, R18, RZ, PT ;  /* 0x000000ff1200720c */ /* 0x000fe20003f46270 */
[----:B------:R-:W-:-:S02]  /*1590*/  @!P5 IMAD.IADD R23, R23, 0x1, -R0 ;  /* 0x000000011717d824 */ /* 0x000fc400078e0a00 */
[----:B------:R-:W-:Y:S01]  /*15a0*/  @!P3 IMAD.MOV R13, RZ, RZ, -R13 ;  /* 0x000000ffff0db224 */ /* 0x000fe200078e0a0d */
[C---:B------:R-:W-:Y:S01]  /*15b0*/  ISETP.GT.U32.AND P3, PT, R0.reuse, R21, PT ;  /* 0x000000150000720c */ /* 0x040fe20003f64070 */
[----:B------:R-:W-:Y:S01]  /*15c0*/  @!P1 IMAD.IADD R19, R19, 0x1, -R0 ;  /* 0x0000000113139824 */ /* 0x000fe200078e0a00 */
[----:B------:R-:W-:Y:S01]  /*15d0*/  ISETP.GT.U32.AND P5, PT, R0, R25, PT ;  /* 0x000000190000720c */ /* 0x000fe20003fa4070 */
[----:B------:R-:W-:Y:S01]  /*15e0*/  VIADD R10, R16, 0x28 ;  /* 0x00000028100a7836 */ /* 0x000fe20000000000 */
[----:B------:R-:W-:Y:S01]  /*15f0*/  ISETP.GE.AND P1, PT, R14, RZ, PT ;  /* 0x000000ff0e00720c */ /* 0x000fe20003f26270 */
[----:B------:R-:W-:-:S03]  /*1600*/  IMAD.HI.U32 R4, R6, R27, RZ ;  /* 0x0000001b06047227 */ /* 0x000fc600078e00ff */
[----:B------:R-:W-:Y:S01]  /*1610*/  IABS R29, R10 ;  /* 0x0000000a001d7213 */ /* 0x000fe20000000000 */
[----:B------:R-:W-:Y:S01]  /*1620*/  @!P6 IMAD.IADD R17, R17, 0x1, -R0 ;  /* 0x000000011111e824 */ /* 0x000fe200078e0a00 */
[----:B------:R-:W-:Y:S01]  /*1630*/  ISETP.GE.AND P6, PT, R12, RZ, PT ;  /* 0x000000ff0c00720c */ /* 0x000fe20003fc6270 */
[----:B------:R-:W-:Y:S02]  /*1640*/  IMAD.MOV R4, RZ, RZ, -R4 ;  /* 0x000000ffff047224 */ /* 0x000fe400078e0a04 */
[--C-:B------:R-:W-:Y:S01]  /*1650*/  @!P3 IMAD.IADD R21, R21, 0x1, -R0.reuse ;  /* 0x000000011515b824 */ /* 0x100fe200078e0a00 */
[----:B------:R-:W-:Y:S01]  /*1660*/  ISETP.GE.AND P3, PT, R22, RZ, PT ;  /* 0x000000ff1600720c */ /* 0x000fe20003f66270 */
[----:B------:R-:W-:Y:S02]  /*1670*/  IMAD R27, R0, R4, R27 ;  /* 0x00000004001b7224 */ /* 0x000fe400078e021b */
[----:B------:R-:W-:Y:S02]  /*1680*/  VIADD R8, R16, 0x26 ;  /* 0x0000002610087836 */ /* 0x000fe40000000000 */
[----:B------:R-:W-:-:S02]  /*1690*/  @!P5 IMAD.IADD R25, R25, 0x1, -R0 ;  /* 0x000000011919d824 */ /* 0x000fc400078e0a00 */
[----:B------:R-:W-:Y:S01]  /*16a0*/  IMAD.HI.U32 R4, R6, R29, RZ ;  /* 0x0000001d06047227 */ /* 0x000fe200078e00ff */
[----:B------:R-:W-:Y:S02]  /*16b0*/  IABS R31, R8 ;  /* 0x00000008001f7213 */ /* 0x000fe40000000000 */
[----:B------:R-:W-:Y:S01]  /*16c0*/  ISETP.GE.AND P5, PT, R8, RZ, PT ;  /* 0x000000ff0800720c */ /* 0x000fe20003fa6270 */
[----:B------:R-:W-:Y:S01]  /*16d0*/  @!P1 IMAD.MOV R21, RZ, RZ, -R21 ;  /* 0x000000ffff159224 */ /* 0x000fe200078e0a15 */
[C---:B------:R-:W-:Y:S01]  /*16e0*/  ISETP.GT.U32.AND P1, PT, R0.reuse, R25, PT ;  /* 0x000000190000720c */ /* 0x040fe20003f24070 */
[----:B------:R-:W-:Y:S02]  /*16f0*/  IMAD.MOV R4, RZ, RZ, -R4 ;  /* 0x000000ffff047224 */ /* 0x000fe400078e0a04 */
[----:B------:R-:W-:Y:S01]  /*1700*/  @!P4 IMAD.MOV R17, RZ, RZ, -R17 ;  /* 0x000000ffff11c224 */ /* 0x000fe200078e0a11 */
[----:B------:R-:W-:Y:S01]  /*1710*/  ISETP.GT.U32.AND P4, PT, R0, R27, PT ;  /* 0x0000001b0000720c */ /* 0x000fe20003f84070 */
[----:B------:R-:W-:Y:S01]  /*1720*/  @!P6 IMAD.MOV R19, RZ, RZ, -R19 ;  /* 0x000000ffff13e224 */ /* 0x000fe200078e0a13 */
[----:B------:R-:W-:Y:S01]  /*1730*/  ISETP.GE.AND P6, PT, R20, RZ, PT ;  /* 0x000000ff1400720c */ /* 0x000fe20003fc6270 */
[----:B------:R-:W-:-:S02]  /*1740*/  IMAD R29, R0, R4, R29 ;  /* 0x00000004001d7224 */ /* 0x000fc400078e021d */
[----:B------:R-:W-:-:S04]  /*1750*/  IMAD.HI.U32 R4, R6, R31, RZ ;  /* 0x0000001f06047227 */ /* 0x000fc800078e00ff */
[----:B------:R-:W-:Y:S02]  /*1760*/  IMAD.MOV R4, RZ, RZ, -R4 ;  /* 0x000000ffff047224 */ /* 0x000fe400078e0a04 */
[----:B------:R-:W-:Y:S01]  /*1770*/  @!P0 IMAD.MOV R15, RZ, RZ, -R15 ;  /* 0x000000ffff0f8224 */ /* 0x000fe200078e0a0f */
[C---:B------:R-:W-:Y:S01]  /*1780*/  ISETP.GT.U32.AND P0, PT, R0.reuse, R23, PT ;  /* 0x000000170000720c */ /* 0x040fe20003f04070 */
[--C-:B------:R-:W-:Y:S01]  /*1790*/  @!P1 IMAD.IADD R25, R25, 0x1, -R0.reuse ;  /* 0x0000000119199824 */ /* 0x100fe200078e0a00 */
[C---:B------:R-:W-:Y:S01]  /*17a0*/  ISETP.GT.U32.AND P1, PT, R0.reuse, R29, PT ;  /* 0x0000001d0000720c */ /* 0x040fe20003f24070 */
[C---:B------:R-:W-:Y:S02]  /*17b0*/  IMAD R31, R0.reuse, R4, R31 ;  /* 0x00000004001f7224 */ /* 0x040fe400078e021f */
[----:B------:R-:W-:Y:S02]  /*17c0*/  @!P4 IMAD.IADD R27, R27, 0x1, -R0 ;  /* 0x000000011b1bc824 */ /* 0x000fe400078e0a00 */
[----:B------:R-:W-:Y:S01]  /*17d0*/  @!P6 IMAD.MOV R25, RZ, RZ, -R25 ;  /* 0x000000ffff19e224 */ /* 0x000fe200078e0a19 */
[----:B------:R-:W-:Y:S01]  /*17e0*/  ISETP.GT.U32.AND P6, PT, R0, R31, PT ;  /* 0x0000001f0000720c */ /* 0x000fe20003fc4070 */
[----:B------:R-:W-:Y:S01]  /*17f0*/  VIADD R8, R16, 0x24 ;  /* 0x0000002410087836 */ /* 0x000fe20000000000 */
[----:B------:R-:W-:Y:S01]  /*1800*/  ISETP.GT.U32.AND P4, PT, R0, R27, PT ;  /* 0x0000001b0000720c */ /* 0x000fe20003f84070 */
[----:B------:R-:W-:-:S02]  /*1810*/  VIADD R12, R16, 0x20 ;  /* 0x00000020100c7836 */ /* 0x000fc40000000000 */
[--C-:B------:R-:W-:Y:S01]  /*1820*/  @!P0 IMAD.IADD R23, R23, 0x1, -R0.reuse ;  /* 0x0000000117178824 */ /* 0x100fe200078e0a00 */
[----:B------:R-:W-:Y:S01]  /*1830*/  IABS R33, R8 ;  /* 0x0000000800217213 */ /* 0x000fe20000000000 */
[----:B------:R-:W-:Y:S01]  /*1840*/  VIADD R14, R16, 0x1e ;  /* 0x0000001e100e7836 */ /* 0x000fe20000000000 */
[----:B------:R-:W-:Y:S01]  /*1850*/  ISETP.GE.AND P0, PT, R10, RZ, PT ;  /* 0x000000ff0a00720c */ /* 0x000fe20003f06270 */
[----:B------:R-:W-:Y:S01]  /*1860*/  VIADD R10, R16, 0x22 ;  /* 0x00000022100a7836 */ /* 0x000fe20000000000 */
[----:B------:R-:W-:Y:S01]  /*1870*/  IABS R37, R12 ;  /* 0x0000000c00257213 */ /* 0x000fe20000000000 */
[----:B------:R-:W-:Y:S01]  /*1880*/  IMAD.HI.U32 R4, R6, R33, RZ ;  /* 0x0000002106047227 */ /* 0x000fe200078e00ff */
[----:B------:R-:W-:Y:S02]  /*1890*/  IABS R39, R14 ;  /* 0x0000000e00277213 */ /* 0x000fe40000000000 */
[----:B------:R-:W-:Y:S01]  /*18a0*/  IABS R35, R10 ;  /* 0x0000000a00237213 */ /* 0x000fe20000000000 */
[----:B------:R-:W-:-:S02]  /*18b0*/  @!P6 IMAD.IADD R31, R31, 0x1, -R0 ;  /* 0x000000011f1fe824 */ /* 0x000fc400078e0a00 */
[----:B------:R-:W-:Y:S01]  /*18c0*/  @!P4 IMAD.IADD R27, R27, 0x1, -R0 ;  /* 0x000000011b1bc824 */ /* 0x000fe200078e0a00 */
[----:B------:R-:W-:Y:S01]  /*18d0*/  ISETP.GE.AND P4, PT, R10, RZ, PT ;  /* 0x000000ff0a00720c */ /* 0x000fe20003f86270 */
[----:B------:R-:W-:Y:S01]  /*18e0*/  IMAD.MOV R10, RZ, RZ, -R4 ;  /* 0x000000ffff0a7224 */ /* 0x000fe200078e0a04 */
[----:B------:R-:W-:Y:S01]  /*18f0*/  ISETP.GT.U32.AND P6, PT, R0, R31, PT ;  /* 0x0000001f0000720c */ /* 0x000fe20003fc4070 */
[----:B------:R-:W-:-:S04]  /*1900*/  IMAD.HI.U32 R4, R6, R37, RZ ;  /* 0x0000002506047227 */ /* 0x000fc800078e00ff */
[----:B------:R-:W-:Y:S02]  /*1910*/  IMAD R33, R0, R10, R33 ;  /* 0x0000000a00217224 */ /* 0x000fe400078e0221 */
[----:B------:R-:W-:Y:S02]  /*1920*/  IMAD.MOV R10, RZ, RZ, -R4 ;  /* 0x000000ffff0a7224 */ /* 0x000fe400078e0a04 */
[----:B------:R-:W-:-:S04]  /*1930*/  IMAD.HI.U32 R4, R6, R39, RZ ;  /* 0x0000002706047227 */ /* 0x000fc800078e00ff */
[----:B------:R-:W-:Y:S02]  /*1940*/  @!P1 IMAD.IADD R29, R29, 0x1, -R0 ;  /* 0x000000011d1d9824 */ /* 0x000fe400078e0a00 */
[C---:B------:R-:W-:Y:S02]  /*1950*/  IMAD R37, R0.reuse, R10, R37 ;  /* 0x0000000a00257224 */ /* 0x040fe400078e0225 */
[----:B------:R-:W-:Y:S01]  /*1960*/  IMAD.MOV R4, RZ, RZ, -R4 ;  /* 0x000000ffff047224 */ /* 0x000fe200078e0a04 */
[C---:B------:R-:W-:Y:S01]  /*1970*/  ISETP.GT.U32.AND P1, PT, R0.reuse, R29, PT ;  /* 0x0000001d0000720c */ /* 0x040fe20003f24070 */
[----:B------:R-:W-:Y:S01]  /*1980*/  @!P6 IMAD.IADD R31, R31, 0x1, -R0 ;  /* 0x000000011f1fe824 */ /* 0x000fe200078e0a00 */
[C---:B------:R-:W-:Y:S01]  /*1990*/  ISETP.GT.U32.AND P6, PT, R0.reuse, R37, PT ;  /* 0x000000250000720c */ /* 0x040fe20003fc4070 */
[----:B------:R-:W-:Y:S02]  /*19a0*/  IMAD R39, R0, R4, R39 ;  /* 0x0000000400277224 */ /* 0x000fe400078e0227 */
[----:B------:R-:W-:-:S02]  /*19b0*/  @!P5 IMAD.MOV R31, RZ, RZ, -R31 ;  /* 0x000000ffff1fd224 */ /* 0x000fc400078e0a1f */
[----:B------:R-:W-:Y:S01]  /*19c0*/  @!P2 IMAD.MOV R23, RZ, RZ, -R23 ;  /* 0x000000ffff17a224 */ /* 0x000fe200078e0a17 */
[----:B------:R-:W-:Y:S01]  /*19d0*/  ISETP.GT.U32.AND P5, PT, R0, R39, PT ;  /* 0x000000270000720c */ /* 0x000fe20003fa4070 */
[----:B------:R-:W-:Y:S01]  /*19e0*/  VIADD R18, R16, 0x1a ;  /* 0x0000001a10127836 */ /* 0x000fe20000000000 */
[----:B------:R-:W-:Y:S01]  /*19f0*/  ISETP.GE.AND P2, PT, R8, RZ, PT ;  /* 0x000000ff0800720c */ /* 0x000fe20003f46270 */
[----:B------:R-:W-:-:S03]  /*1a00*/  IMAD.HI.U32 R8, R6, R35, RZ ;  /* 0x0000002306087227 */ /* 0x000fc600078e00ff */
[----:B------:R-:W-:Y:S01]  /*1a10*/  IABS R43, R18 ;  /* 0x00000012002b7213 */ /* 0x000fe20000000000 */
[----:B------:R-:W-:Y:S01]  /*1a20*/  @!P1 IMAD.IADD R29, R29, 0x1, -R0 ;  /* 0x000000011d1d9824 */ /* 0x000fe200078e0a00 */
[----:B------:R-:W-:Y:S01]  /*1a30*/  ISETP.GT.U32.AND P1, PT, R0, R33, PT ;  /* 0x000000210000720c */ /* 0x000fe20003f24070 */
[----:B------:R-:W-:Y:S02]  /*1a40*/  IMAD.MOV R8, RZ, RZ, -R8 ;  /* 0x000000ffff087224 */ /* 0x000fe400078e0a08 */
[----:B------:R-:W-:Y:S02]  /*1a50*/  VIADD R20, R16, 0x18 ;  /* 0x0000001810147836 */ /* 0x000fe40000000000 */
[--C-:B------:R-:W-:Y:S02]  /*1a60*/  @!P6 IMAD.IADD R37, R37, 0x1, -R0.reuse ;  /* 0x000000012525e824 */ /* 0x100fe400078e0a00 */
[C---:B------:R-:W-:Y:S01]  /*1a70*/  IMAD R35, R0.reuse, R8, R35 ;  /* 0x0000000800237224 */ /* 0x040fe200078e0223 */
[----:B------:R-:W-:Y:S01]  /*1a80*/  IABS R45, R20 ;  /* 0x00000014002d7213 */ /* 0x000fe20000000000 */
[----:B------:R-:W-:Y:S01]  /*1a90*/  @!P5 IMAD.IADD R39, R39, 0x1, -R0 ;  /* 0x000000012727d824 */ /* 0x000fe200078e0a00 */
[----:B------:R-:W-:Y:S01]  /*1aa0*/  ISETP.GT.U32.AND P6, PT, R0, R37, PT ;  /* 0x000000250000720c */ /* 0x000fe20003fc4070 */
[----:B------:R-:W-:-:S03]  /*1ab0*/  IMAD.HI.U32 R8, R6, R43, RZ ;  /* 0x0000002b06087227 */ /* 0x000fc600078e00ff */
[C---:B------:R-:W-:Y:S01]  /*1ac0*/  ISETP.GT.U32.AND P5, PT, R0.reuse, R39, PT ;  /* 0x000000270000720c */ /* 0x040fe20003fa4070 */
[----:B------:R-:W-:Y:S01]  /*1ad0*/  @!P0 IMAD.MOV R29, RZ, RZ, -R29 ;  /* 0x000000ffff1d8224 */ /* 0x000fe200078e0a1d */
[----:B------:R-:W-:Y:S01]  /*1ae0*/  ISETP.GT.U32.AND P0, PT, R0, R35, PT ;  /* 0x000000230000720c */ /* 0x000fe20003f04070 */
[----:B------:R-:W-:-:S04]  /*1af0*/  IMAD.HI.U32 R10, R6, R45, RZ ;  /* 0x0000002d060a7227 */ /* 0x000fc800078e00ff */
[----:B------:R-:W-:Y:S02]  /*1b00*/  IMAD.MOV R8, RZ, RZ, -R8 ;  /* 0x000000ffff087224 */ /* 0x000fe400078e0a08 */
[----:B------:R-:W-:Y:S02]  /*1b10*/  @!P1 IMAD.IADD R33, R33, 0x1, -R0 ;  /* 0x0000000121219824 */ /* 0x000fe400078e0a00 */
[----:B------:R-:W-:Y:S02]  /*1b20*/  IMAD.MOV R10, RZ, RZ, -R10 ;  /* 0x000000ffff0a7224 */ /* 0x000fe400078e0a0a */
[C---:B------:R-:W-:Y:S01]  /*1b30*/  IMAD R43, R0.reuse, R8, R43 ;  /* 0x00000008002b7224 */ /* 0x040fe200078e022b */
[----:B------:R-:W-:Y:S01]  /*1b40*/  ISETP.GT.U32.AND P1, PT, R0, R33, PT ;  /* 0x000000210000720c */ /* 0x000fe20003f24070 */
[----:B------:R-:W-:Y:S01]  /*1b50*/  @!P3 IMAD.MOV R27, RZ, RZ, -R27 ;  /* 0x000000ffff1bb224 */ /* 0x000fe200078e0a1b */
[----:B------:R-:W-:Y:S01]  /*1b60*/  ISETP.GE.AND P3, PT, R12, RZ, PT ;  /* 0x000000ff0c00720c */ /* 0x000fe20003f66270 */
[----:B------:R-:W-:-:S02]  /*1b70*/  VIADD R12, R16, 0x1c ;  /* 0x0000001c100c7836 */ /* 0x000fc40000000000 */
[C---:B------:R-:W-:Y:S02]  /*1b80*/  IMAD R45, R0.reuse, R10, R45 ;  /* 0x0000000a002d7224 */ /* 0x040fe400078e022d */
[--C-:B------:R-:W-:Y:S01]  /*1b90*/  @!P6 IMAD.IADD R37, R37, 0x1, -R0.reuse ;  /* 0x000000012525e824 */ /* 0x100fe200078e0a00 */
[C---:B------:R-:W-:Y:S01]  /*1ba0*/  ISETP.GT.U32.AND P6, PT, R0.reuse, R43, PT ;  /* 0x0000002b0000720c */ /* 0x040fe20003fc4070 */
[--C-:B------:R-:W-:Y:S01]  /*1bb0*/  @!P0 IMAD.IADD R35, R35, 0x1, -R0.reuse ;  /* 0x0000000123238824 */ /* 0x100fe200078e0a00 */
[----:B------:R-:W-:Y:S01]  /*1bc0*/  IABS R41, R12 ;  /* 0x0000000c00297213 */ /* 0x000fe20000000000 */
[----:B------:R-:W-:Y:S01]  /*1bd0*/  @!P5 IMAD.IADD R39, R39, 0x1, -R0 ;  /* 0x000000012727d824 */ /* 0x000fe200078e0a00 */
[----:B------:R-:W-:Y:S01]  /*1be0*/  ISETP.GT.U32.AND P5, PT, R0, R45, PT ;  /* 0x0000002d0000720c */ /* 0x000fe20003fa4070 */
[----:B------:R-:W-:Y:S01]  /*1bf0*/  VIADD R22, R16, 0x14 ;  /* 0x0000001410167836 */ /* 0x000fe20000000000 */
[----:B------:R-:W-:Y:S01]  /*1c00*/  ISETP.GT.U32.AND P0, PT, R0, R35, PT ;  /* 0x000000230000720c */ /* 0x000fe20003f04070 */
[----:B------:R-:W-:-:S03]  /*1c10*/  IMAD.HI.U32 R4, R6, R41, RZ ;  /* 0x0000002906047227 */ /* 0x000fc600078e00ff */
[----:B------:R-:W-:Y:S01]  /*1c20*/  IABS R49, R22 ;  /* 0x0000001600317213 */ /* 0x000fe20000000000 */
[----:B------:R-:W-:Y:S01]  /*1c30*/  @!P1 IMAD.IADD R33, R33, 0x1, -R0 ;  /* 0x0000000121219824 */ /* 0x000fe200078e0a00 */
[----:B------:R-:W-:Y:S01]  /*1c40*/  ISETP.GE.AND P1, PT, R14, RZ, PT ;  /* 0x000000ff0e00720c */ /* 0x000fe20003f26270 */
[----:B------:R-:W-:Y:S02]  /*1c50*/  IMAD.MOV R4, RZ, RZ, -R4 ;  /* 0x000000ffff047224 */ /* 0x000fe400078e0a04 */
[--C-:B------:R-:W-:Y:S02]  /*1c60*/  @!P6 IMAD.IADD R43, R43, 0x1, -R0.reuse ;  /* 0x000000012b2be824 */ /* 0x100fe400078e0a00 */
[----:B------:R-:W-:Y:S02]  /*1c70*/  VIADD R14, R16, 0x16 ;  /* 0x00000016100e7836 */ /* 0x000fe40000000000 */
[C---:B------:R-:W-:Y:S02]  /*1c80*/  IMAD R41, R0.reuse, R4, R41 ;  /* 0x0000000400297224 */ /* 0x040fe400078e0229 */
[----:B------:R-:W-:Y:S01]  /*1c90*/  @!P5 IMAD.IADD R45, R45, 0x1, -R0 ;  /* 0x000000012d2dd824 */ /* 0x000fe200078e0a00 */
[----:B------:R-:W-:Y:S01]  /*1ca0*/  ISETP.GT.U32.AND P5, PT, R0, R43, PT ;  /* 0x0000002b0000720c */ /* 0x000fe20003fa4070 */
[----:B------:R-:W-:Y:S01]  /*1cb0*/  IMAD.HI.U32 R8, R6, R49, RZ ;  /* 0x0000003106087227 */ /* 0x000fe200078e00ff */
[----:B------:R-:W-:-:S03]  /*1cc0*/  IABS R47, R14 ;  /* 0x0000000e002f7213 */ /* 0x000fc60000000000 */
[----:B------:R-:W-:Y:S01]  /*1cd0*/  @!P0 IMAD.IADD R35, R35, 0x1, -R0 ;  /* 0x0000000123238824 */ /* 0x000fe200078e0a00 */
[----:B------:R-:W-:Y:S01]  /*1ce0*/  ISETP.GT.U32.AND P0, PT, R0, R41, PT ;  /* 0x000000290000720c */ /* 0x000fe20003f04070 */
[----:B------:R-:W-:Y:S02]  /*1cf0*/  IMAD.MOV R8, RZ, RZ, -R8 ;  /* 0x000000ffff087224 */ /* 0x000fe400078e0a08 */
[----:B------:R-:W-:-:S04]  /*1d00*/  IMAD.HI.U32 R4, R6, R47, RZ ;  /* 0x0000002f06047227 */ /* 0x000fc800078e00ff */
[C---:B------:R-:W-:Y:S02]  /*1d10*/  IMAD R49, R0.reuse, R8, R49 ;  /* 0x0000000800317224 */ /* 0x040fe400078e0231 */
[----:B------:R-:W-:Y:S02]  /*1d20*/  IMAD.MOV R4, RZ, RZ, -R4 ;  /* 0x000000ffff047224 */ /* 0x000fe400078e0a04 */
[----:B------:R-:W-:Y:S01]  /*1d30*/  @!P5 IMAD.IADD R43, R43, 0x1, -R0 ;  /* 0x000000012b2bd824 */ /* 0x000fe200078e0a00 */
[C---:B------:R-:W-:Y:S01]  /*1d40*/  ISETP.GT.U32.AND P5, PT, R0.reuse, R49, PT ;  /* 0x000000310000720c */ /* 0x040fe20003fa4070 */
[----:B------:R-:W-:Y:S02]  /*1d50*/  IMAD R47, R0, R4, R47 ;  /* 0x00000004002f7224 */ /* 0x000fe400078e022f */
[----:B------:R-:W-:-:S04]  /*1d60*/  IMAD.HI.U32 R4, R6, R53, RZ ;  /* 0x0000003506047227 */ /* 0x000fc800078e00ff */
[----:B------:R-:W-:Y:S01]  /*1d70*/  @!P0 IMAD.IADD R41, R41, 0x1, -R0 ;  /* 0x0000000129298824 */ /* 0x000fe200078e0a00 */
[----:B------:R-:W-:Y:S01]  /*1d80*/  ISETP.GE.AND P0, PT, R12, RZ, PT ;  /* 0x000000ff0c00720c */ /* 0x000fe20003f06270 */
[----:B------:R-:W-:Y:S02]  /*1d90*/  IMAD.MOV R8, RZ, RZ, -R4 ;  /* 0x000000ffff087224 */ /* 0x000fe400078e0a04 */
[----:B------:R-:W-:Y:S01]  /*1da0*/  @!P2 IMAD.MOV R33, RZ, RZ, -R33 ;  /* 0x000000ffff21a224 */ /* 0x000fe200078e0a21 */
[----:B------:R-:W-:Y:S01]  /*1db0*/  ISETP.GT.U32.AND P6, PT, R0, R41, PT ;  /* 0x000000290000720c */ /* 0x000fe20003fc4070 */
[----:B------:R-:W-:Y:S01]  /*1dc0*/  IMAD.HI.U32 R10, R6, R51, RZ ;  /* 0x00000033060a7227 */ /* 0x000fe200078e00ff */
[----:B------:R-:W-:-:S03]  /*1dd0*/  ISETP.GT.U32.AND P2, PT, R0, R45, PT ;  /* 0x0000002d0000720c */ /* 0x000fc60003f44070 */
[C---:B------:R-:W-:Y:S02]  /*1de0*/  IMAD R53, R0.reuse, R8, R53 ;  /* 0x0000000800357224 */ /* 0x040fe400078e0235 */
[----:B------:R-:W-:Y:S02]  /*1df0*/  IMAD.MOV R10, RZ, RZ, -R10 ;  /* 0x000000ffff0a7224 */ /* 0x000fe400078e0a0a */
[----:B------:R-:W-:Y:S01]  /*1e00*/  @!P5 IMAD.IADD R49, R49, 0x1, -R0 ;  /* 0x000000013131d824 */ /* 0x000fe200078e0a00 */
[----:B------:R-:W-:Y:S01]  /*1e10*/  ISETP.GT.U32.AND P5, PT, R0, R53, PT ;  /* 0x000000350000720c */ /* 0x000fe20003fa4070 */
[----:B------:R-:W-:-:S04]  /*1e20*/  IMAD.HI.U32 R4, R6, R55, RZ ;  /* 0x0000003706047227 */ /* 0x000fc800078e00ff */
[C---:B------:R-:W-:Y:S02]  /*1e30*/  IMAD R51, R0.reuse, R10, R51 ;  /* 0x0000000a00337224 */ /* 0x040fe400078e0233 */
[----:B------:R-:W-:Y:S02]  /*1e40*/  IMAD.MOV R4, RZ, RZ, -R4 ;  /* 0x000000ffff047224 */ /* 0x000fe400078e0a04 */
[--C-:B------:R-:W-:Y:S01]  /*1e50*/  @!P6 IMAD.IADD R41, R41, 0x1, -R0.reuse ;  /* 0x000000012929e824 */ /* 0x100fe200078e0a00 */
[C---:B------:R-:W-:Y:S01]  /*1e60*/  ISETP.GT.U32.AND P6, PT, R0.reuse, R47, PT ;  /* 0x0000002f0000720c */ /* 0x040fe20003fc4070 */
[--C-:B------:R-:W-:Y:S01]  /*1e70*/  @!P2 IMAD.IADD R45, R45, 0x1, -R0.reuse ;  /* 0x000000012d2da824 */ /* 0x100fe200078e0a00 */
[C---:B------:R-:W-:Y:S01]  /*1e80*/  ISETP.GT.U32.AND P2, PT, R0.reuse, R51, PT ;  /* 0x000000330000720c */ /* 0x040fe20003f44070 */
[----:B------:R-:W-:Y:S02]  /*1e90*/  IMAD R55, R0, R4, R55 ;  /* 0x0000000400377224 */ /* 0x000fe400078e0237 */
[----:B------:R-:W-:-:S02]  /*1ea0*/  @!P5 IMAD.IADD R53, R53, 0x1, -R0 ;  /* 0x000000013535d824 */ /* 0x000fc400078e0a00 */
[----:B------:R-:W-:Y:S01]  /*1eb0*/  IMAD.HI.U32 R8, R6, R57, RZ ;  /* 0x0000003906087227 */ /* 0x000fe200078e00ff */
[----:B------:R-:W-:-:S03]  /*1ec0*/  ISETP.GT.U32.AND P5, PT, R0, R55, PT ;  /* 0x000000370000720c */ /* 0x000fc60003fa4070 */
[----:B------:R-:W-:Y:S02]  /*1ed0*/  IMAD.MOV R8, RZ, RZ, -R8 ;  /* 0x000000ffff087224 */ /* 0x000fe400078e0a08 */
[--C-:B------:R-:W-:Y:S01]  /*1ee0*/  @!P6 IMAD.IADD R47, R47, 0x1, -R0.reuse ;  /* 0x000000012f2fe824 */ /* 0x100fe200078e0a00 */
[----:B------:R-:W-:Y:S01]  /*1ef0*/  ISETP.GE.AND P6, PT, R18, RZ, PT ;  /* 0x000000ff1200720c */ /* 0x000fe20003fc6270 */
[----:B------:R-:W-:Y:S01]  /*1f00*/  @!P2 IMAD.IADD R51, R51, 0x1, -R0 ;  /* 0x000000013333a824 */ /* 0x000fe200078e0a00 */
[----:B------:R-:W-:Y:S01]  /*1f10*/  ISETP.GE.AND P2, PT, R20, RZ, PT ;  /* 0x000000ff1400720c */ /* 0x000fe20003f46270 */
[----:B------:R-:W-:Y:S02]  /*1f20*/  IMAD R57, R0, R8, R57 ;  /* 0x0000000800397224 */ /* 0x000fe400078e0239 */
[C---:B------:R-:W-:Y:S02]  /*1f30*/  VIADD R18, R16.reuse, 0x8 ;  /* 0x0000000810127836 */ /* 0x040fe40000000000 */
[----:B------:R-:W-:-:S02]  /*1f40*/  VIADD R20, R16, 0x6 ;  /* 0x0000000610147836 */ /* 0x000fc40000000000 */
[----:B------:R-:W-:Y:S01]  /*1f50*/  IMAD.HI.U32 R10, R6, R59, RZ ;  /* 0x0000003b060a7227 */ /* 0x000fe200078e00ff */
[----:B------:R-:W-:Y:S02]  /*1f60*/  IABS R61, R18 ;  /* 0x00000012003d7213 */ /* 0x000fe40000000000 */
[----:B------:R-:W-:Y:S01]  /*1f70*/  IABS R63, R20 ;  /* 0x00000014003f7213 */ /* 0x000fe20000000000 */
[----:B------:R-:W-:Y:S01]  /*1f80*/  @!P5 IMAD.IADD R55, R55, 0x1, -R0 ;  /* 0x000000013737d824 */ /* 0x000fe200078e0a00 */
[C---:B------:R-:W-:Y:S01]  /*1f90*/  ISETP.GT.U32.AND P5, PT, R0.reuse, R57, PT ;  /* 0x000000390000720c */ /* 0x040fe20003fa4070 */
[----:B------:R-:W-:Y:S02]  /*1fa0*/  IMAD.MOV R10, RZ, RZ, -R10 ;  /* 0x000000ffff0a7224 */ /* 0x000fe400078e0a0a */
[----:B------:R-:W-:Y:S01]  /*1fb0*/  @!P4 IMAD.MOV R35, RZ, RZ, -R35 ;  /* 0x000000ffff23c224 */ /* 0x000fe200078e0a23 */
[C---:B------:R-:W-:Y:S01]  /*1fc0*/  ISETP.GT.U32.AND P4, PT, R0.reuse, R47, PT ;  /* 0x0000002f0000720c */ /* 0x040fe20003f84070 */
[----:B------:R-:W-:Y:S01]  /*1fd0*/  @!P3 IMAD.MOV R37, RZ, RZ, -R37 ;  /* 0x000000ffff25b224 */ /* 0x000fe200078e0a25 */
[C---:B------:R-:W-:Y:S01]  /*1fe0*/  ISETP.GT.U32.AND P3, PT, R0.reuse, R49, PT ;  /* 0x000000310000720c */ /* 0x040fe20003f64070 */
[----:B------:R-:W-:Y:S01]  /*1ff0*/  @!P1 IMAD.MOV R39, RZ, RZ, -R39 ;  /* 0x000000ffff279224 */ /* 0x000fe200078e0a27 */
[C---:B------:R-:W-:Y:S01]  /*2000*/  ISETP.GT.U32.AND P1, PT, R0.reuse, R51, PT ;  /* 0x000000330000720c */ /* 0x040fe20003f24070 */
[----:B------:R-:W-:-:S02]  /*2010*/  IMAD R59, R0, R10, R59 ;  /* 0x0000000a003b7224 */ /* 0x000fc400078e023b */
[----:B------:R-:W-:-:S04]  /*2020*/  IMAD.HI.U32 R4, R6, R61, RZ ;  /* 0x0000003d06047227 */ /* 0x000fc800078e00ff */
[----:B------:R-:W-:-:S04]  /*2030*/  IMAD.HI.U32 R8, R6, R63, RZ ;  /* 0x0000003f06087227 */ /* 0x000fc800078e00ff */
[----:B------:R-:W-:-:S04]  /*2040*/  IMAD.HI.U32 R10, R6, R65, RZ ;  /* 0x00000041060a7227 */ /* 0x000fc800078e00ff */
[----:B------:R-:W-:Y:S02]  /*2050*/  IMAD.MOV R4, RZ, RZ, -R4 ;  /* 0x000000ffff047224 */ /* 0x000fe400078e0a04 */
[----:B------:R-:W-:Y:S02]  /*2060*/  IMAD.MOV R8, RZ, RZ, -R8 ;  /* 0x000000ffff087224 */ /* 0x000fe400078e0a08 */
[----:B------:R-:W-:Y:S02]  /*2070*/  IMAD.MOV R10, RZ, RZ, -R10 ;  /* 0x000000ffff0a7224 */ /* 0x000fe400078e0a0a */
[C---:B------:R-:W-:Y:S02]  /*2080*/  IMAD R61, R0.reuse, R4, R61 ;  /* 0x00000004003d7224 */ /* 0x040fe400078e023d */
[C---:B------:R-:W-:Y:S02]  /*2090*/  IMAD R63, R0.reuse, R8, R63 ;  /* 0x00000008003f7224 */ /* 0x040fe400078e023f */
[----:B------:R-:W-:-:S02]  /*20a0*/  IMAD R65, R0, R10, R65 ;  /* 0x0000000a00417224 */ /* 0x000fc400078e0241 */
[----:B------:R-:W-:Y:S02]  /*20b0*/  @!P5 IMAD.IADD R57, R57, 0x1, -R0 ;  /* 0x000000013939d824 */ /* 0x000fe400078e0a00 */
[----:B------:R-:W-:Y:S01]  /*20c0*/  @!P0 IMAD.MOV R41, RZ, RZ, -R41 ;  /* 0x000000ffff298224 */ /* 0x000fe200078e0a29 */
[C---:B------:R-:W-:Y:S01]  /*20d0*/  ISETP.GT.U32.AND P0, PT, R0.reuse, R53, PT ;  /* 0x000000350000720c */ /* 0x040fe20003f04070 */
[----:B------:R-:W-:Y:S01]  /*20e0*/  @!P6 IMAD.MOV R43, RZ, RZ, -R43 ;  /* 0x000000ffff2be224 */ /* 0x000fe200078e0a2b */
[----:B------:R-:W-:Y:S01]  /*20f0*/  ISETP.GT.U32.AND P6, PT, R0, R55, PT ;  /* 0x000000370000720c */ /* 0x000fe20003fc4070 */
[----:B------:R-:W-:Y:S01]  /*2100*/  IMAD.HI.U32 R12, R6, R67, RZ ;  /* 0x00000043060c7227 */ /* 0x000fe200078e00ff */
[----:B------:R-:W-:-:S03]  /*2110*/  ISETP.GT.U32.AND P5, PT, R0, R57, PT ;  /* 0x000000390000720c */ /* 0x000fc60003fa4070 */
[----:B------:R-:W-:-:S04]  /*2120*/  IMAD.HI.U32 R6, R6, R69, RZ ;  /* 0x0000004506067227 */ /* 0x000fc800078e00ff */
[----:B------:R-:W-:Y:S01]  /*2130*/  @!P2 IMAD.MOV R45, RZ, RZ, -R45 ;  /* 0x000000ffff2da224 */ /* 0x000fe200078e0a2d */
[C---:B------:R-:W-:Y:S01]  /*2140*/  ISETP.GT.U32.AND P2, PT, R0.reuse, R59, PT ;  /* 0x0000003b0000720c */ /* 0x040fe20003f44070 */
[--C-:B------:R-:W-:Y:S01]  /*2150*/  @!P4 IMAD.IADD R47, R47, 0x1, -R0.reuse ;  /* 0x000000012f2fc824 */ /* 0x100fe200078e0a00 */
[C---:B------:R-:W-:Y:S01]  /*2160*/  ISETP.GT.U32.AND P4, PT, R0.reuse, R61, PT ;  /* 0x0000003d0000720c */ /* 0x040fe20003f84070 */
[--C-:B------:R-:W-:Y:S01]  /*2170*/  @!P3 IMAD.IADD R49, R49, 0x1, -R0.reuse ;  /* 0x000000013131b824 */ /* 0x100fe200078e0a00 */
[C---:B------:R-:W-:Y:S01]  /*2180*/  ISETP.GT.U32.AND P3, PT, R0.reuse, R63, PT ;  /* 0x0000003f0000720c */ /* 0x040fe20003f64070 */
[----:B------:R-:W-:Y:S01]  /*2190*/  @!P1 IMAD.IADD R51, R51, 0x1, -R0 ;  /* 0x0000000133339824 */ /* 0x000fe200078e0a00 */
[----:B------:R-:W-:Y:S01]  /*21a0*/  ISETP.GT.U32.AND P1, PT, R0, R65, PT ;  /* 0x000000410000720c */ /* 0x000fe20003f24070 */
[----:B------:R-:W-:Y:S02]  /*21b0*/  IMAD.MOV R12, RZ, RZ, -R12 ;  /* 0x000000ffff0c7224 */ /* 0x000fe400078e0a0c */
[----:B------:R-:W-:-:S02]  /*21c0*/  IMAD.MOV R6, RZ, RZ, -R6 ;  /* 0x000000ffff067224 */ /* 0x000fc400078e0a06 */
[C---:B------:R-:W-:Y:S02]  /*21d0*/  IMAD R67, R0.reuse, R12, R67 ;  /* 0x0000000c00437224 */ /* 0x040fe400078e0243 */
[C---:B------:R-:W-:Y:S02]  /*21e0*/  IMAD R69, R0.reuse, R6, R69 ;  /* 0x0000000600457224 */ /* 0x040fe400078e0245 */
[--C-:B------:R-:W-:Y:S01]  /*21f0*/  @!P0 IMAD.IADD R53, R53, 0x1, -R0.reuse ;  /* 0x0000000135358824 */ /* 0x100fe200078e0a00 */
[C---:B------:R-:W-:Y:S01]  /*2200*/  ISETP.GT.U32.AND P0, PT, R0.reuse, R67, PT ;  /* 0x000000430000720c */ /* 0x040fe20003f04070 */
[--C-:B------:R-:W-:Y:S01]  /*2210*/  @!P6 IMAD.IADD R55, R55, 0x1, -R0.reuse ;  /* 0x000000013737e824 */ /* 0x100fe200078e0a00 */
[----:B------:R-:W-:Y:S01]  /*2220*/  ISETP.GT.U32.AND P6, PT, R0, R69, PT ;  /* 0x000000450000720c */ /* 0x000fe20003fc4070 */
[--C-:B------:R-:W-:Y:S01]  /*2230*/  @!P5 IMAD.IADD R57, R57, 0x1, -R0.reuse ;  /* 0x000000013939d824 */ /* 0x100fe200078e0a00 */
[----:B------:R-:W-:Y:S01]  /*2240*/  ISETP.GE.AND P5, PT, R14, RZ, PT ;  /* 0x000000ff0e00720c */ /* 0x000fe20003fa6270 */
        /* <DEDUP_REMOVED lines=10> */
[----:B------:R-:W-:-:S02]  /*22f0*/  @!P6 IMAD.IADD R69, R69, 0x1, -R0 ;  /* 0x000000014545e824 */ /* 0x000fc400078e0a00 */
[----:B------:R-:W-:Y:S01]  /*2300*/  @!P5 IMAD.MOV R47, RZ, RZ, -R47 ;  /* 0x000000ffff2fd224 */ /* 0x000fe200078e0a2f */
[C---:B------:R-:W-:Y:S01]  /*2310*/  ISETP.GT.U32.AND P5, PT, R0.reuse, R59, PT ;  /* 0x0000003b0000720c */ /* 0x040fe20003fa4070 */
        /* <DEDUP_REMOVED lines=9> */
[----:B------:R-:W-:Y:S01]  /*23b0*/  ISETP.GT.U32.AND P1, PT, R0, R69, PT ;  /* 0x000000450000720c */ /* 0x000fe20003f24070 */
[----:B------:R-:W-:Y:S01]  /*23c0*/  IMAD R167, R167, UR10, RZ ;  /* 0x0000000aa7a77c24 */ /* 0x000fe2000f8e02ff */
        /* <DEDUP_REMOVED lines=11> */
[----:B------:R-:W-:Y:S01]  /*2480*/  @!P1 IMAD.IADD R69, R69, 0x1, -R0 ;  /* 0x0000000145459824 */ /* 0x000fe200078e0a00 */
[----:B------:R-:W-:Y:S01]  /*2490*/  ISETP.NE.AND P1, PT, R5, RZ, PT ;  /* 0x000000ff0500720c */ /* 0x000fe20003f25270 */
[----:B------:R-:W-:Y:S01]  /*24a0*/  IMAD R166, R166, UR10, RZ ;  /* 0x0000000aa6a67c24 */ /* 0x000fe2000f8e02ff */
[----:B------:R-:W-:Y:S01]  /*24b0*/  LOP3.LUT R0, RZ, R5, RZ, 0x33, !PT ;  /* 0x00000005ff007212 */ /* 0x000fe200078e33ff */
[----:B------:R-:W-:Y:S01]  /*24c0*/  @!P5 IMAD.MOV R59, RZ, RZ, -R59 ;  /* 0x000000ffff3bd224 */ /* 0x000fe200078e0a3b */
[----:B------:R-:W-:Y:S01]  /*24d0*/  SHF.R.S32.HI R239, RZ, 0x1f, R167 ;  /* 0x0000001fffef7819 */ /* 0x000fe200000114a7 */
[----:B------:R-:W-:Y:S01]  /*24e0*/  @!P2 IMAD.MOV R61, RZ, RZ, -R61 ;  /* 0x000000ffff3da224 */ /* 0x000fe200078e0a3d */
[C---:B------:R-:W-:Y:S01]  /*24f0*/  SEL R15, R0.reuse, R15, !P1 ;  /* 0x0000000f000f7207 */ /* 0x040fe20004800000 */
[----:B------:R-:W-:Y:S01]  /*2500*/  @!P4 IMAD.MOV R63, RZ, RZ, -R63 ;  /* 0x000000ffff3fc224 */ /* 0x000fe200078e0a3f */
[C---:B------:R-:W-:Y:S01]  /*2510*/  SEL R17, R0.reuse, R17, !P1 ;  /* 0x0000001100117207 */ /* 0x040fe20004800000 */
[----:B------:R-:W-:Y:S01]  /*2520*/  @!P3 IMAD.MOV R65, RZ, RZ, -R65 ;  /* 0x000000ffff41b224 */ /* 0x000fe200078e0a41 */
[C---:B------:R-:W-:Y:S01]  /*2530*/  SEL R25, R0.reuse, R25, !P1 ;  /* 0x0000001900197207 */ /* 0x040fe20004800000 */
[----:B------:R-:W-:Y:S01]  /*2540*/  IMAD R15, R15, UR5, RZ ;  /* 0x000000050f0f7c24 */ /* 0x000fe2000f8e02ff */
[C---:B------:R-:W-:Y:S01]  /*2550*/  SEL R4, R0.reuse, R7, !P1 ;  /* 0x0000000700047207 */ /* 0x040fe20004800000 */
[----:B------:R-:W-:Y:S01]  /*2560*/  @!P6 IMAD.MOV R67, RZ, RZ, -R67 ;  /* 0x000000ffff43e224 */ /* 0x000fe200078e0a43 */
[C---:B------:R-:W-:Y:S01]  /*2570*/  SEL R5, R0.reuse, R9, !P1 ;  /* 0x0000000900057207 */ /* 0x040fe20004800000 */
[----:B------:R-:W-:Y:S01]  /*2580*/  @!P0 IMAD.MOV R69, RZ, RZ, -R69 ;  /* 0x000000ffff458224 */ /* 0x000fe200078e0a45 */
[----:B------:R-:W-:Y:S01]  /*2590*/  IADD3 R10, P0, R15, UR8, RZ ;  /* 0x000000080f0a7c10 */ /* 0x000fe2000ff1e0ff */
[----:B------:R-:W-:Y:S01]  /*25a0*/  IMAD R17, R17, UR5, RZ ;  /* 0x0000000511117c24 */ /* 0x000fe2000f8e02ff */
[----:B------:R-:W-:Y:S01]  /*25b0*/  SEL R6, R0, R11, !P1 ;  /* 0x0000000b00067207 */ /* 0x000fe20004800000 */
[----:B------:R-:W-:Y:S01]  /*25c0*/  IMAD R4, R4, UR5, RZ ;  /* 0x0000000504047c24 */ /* 0x000fe2000f8e02ff */
[C---:B------:R-:W-:Y:S01]  /*25d0*/  SEL R7, R0.reuse, R13, !P1 ;  /* 0x0000000d00077207 */ /* 0x040fe20004800000 */
[----:B------:R-:W-:Y:S01]  /*25e0*/  IMAD R5, R5, UR5, RZ ;  /* 0x0000000505057c24 */ /* 0x000fe2000f8e02ff */
[----:B------:R-:W-:Y:S01]  /*25f0*/  SEL R19, R0, R19, !P1 ;  /* 0x0000001300137207 */ /* 0x000fe20004800000 */
[----:B------:R-:W-:Y:S01]  /*2600*/  IMAD R6, R6, UR5, RZ ;  /* 0x0000000506067c24 */ /* 0x000fe2000f8e02ff */
[C---:B------:R-:W-:Y:S01]  /*2610*/  SEL R21, R0.reuse, R21, !P1 ;  /* 0x0000001500157207 */ /* 0x040fe20004800000 */
[----:B------:R-:W-:Y:S01]  /*2620*/  IMAD R7, R7, UR5, RZ ;  /* 0x0000000507077c24 */ /* 0x000fe2000f8e02ff */
[C---:B------:R-:W-:Y:S01]  /*2630*/  SEL R23, R0.reuse, R23, !P1 ;  /* 0x0000001700177207 */ /* 0x040fe20004800000 */
[----:B------:R-:W-:Y:S01]  /*2640*/  IMAD R19, R19, UR5, RZ ;  /* 0x0000000513137c24 */ /* 0x000fe2000f8e02ff */
[C---:B------:R-:W-:Y:S01]  /*2650*/  SEL R27, R0.reuse, R27, !P1 ;  /* 0x0000001b001b7207 */ /* 0x040fe20004800000 */
[----:B------:R-:W-:Y:S01]  /*2660*/  IMAD R21, R21, UR5, RZ ;  /* 0x0000000515157c24 */ /* 0x000fe2000f8e02ff */
[C---:B------:R-:W-:Y:S01]  /*2670*/  SEL R29, R0.reuse, R29, !P1 ;  /* 0x0000001d001d7207 */ /* 0x040fe20004800000 */
[----:B------:R-:W-:Y:S01]  /*2680*/  IMAD R23, R23, UR5, RZ ;  /* 0x0000000517177c24 */ /* 0x000fe2000f8e02ff */
[----:B------:R-:W-:-:S02]  /*2690*/  SEL R31, R0, R31, !P1 ;  /* 0x0000001f001f7207 */ /* 0x000fc40004800000 */
        /* <DEDUP_REMOVED lines=36> */
[----:B------:R-:W-:Y:S01]  /*28e0*/  SEL R9, R0, R69, !P1 ;  /* 0x0000004500097207 */ /* 0x000fe20004800000 */
[----:B------:R-:W-:Y:S01]  /*28f0*/  IMAD R0, R25, UR5, RZ ;  /* 0x0000000519007c24 */ /* 0x000fe2000f8e02ff */
[----:B------:R-:W-:Y:S01]  /*2900*/  R2UR UR61, R10 ;  /* 0x000000000a3d72ca */ /* 0x000fe200000e0000 */
[----:B------:R-:W-:Y:S01]  /*2910*/  IMAD R65, R65, UR5, RZ ;  /* 0x0000000541417c24 */ /* 0x000fe2000f8e02ff */
[----:B------:R-:W-:Y:S01]  /*2920*/  IADD3 R10, P6, R17, UR8, RZ ;  /* 0x00000008110a7c10 */ /* 0x000fe2000ffde0ff */
[----:B------:R-:W-:Y:S01]  /*2930*/  IMAD R8, R8, UR5, RZ ;  /* 0x0000000508087c24 */ /* 0x000fe2000f8e02ff */
[----:B------:R-:W-:Y:S01]  /*2940*/  IADD3 R12, P4, R21, UR8, RZ ;  /* 0x00000008150c7c10 */ /* 0x000fe2000ff9e0ff */
[----:B------:R-:W-:Y:S01]  /*2950*/  IMAD R9, R9, UR5, RZ ;  /* 0x0000000509097c24 */ /* 0x000fe2000f8e02ff */
[----:B------:R-:W-:-:S02]  /*2960*/  R2UR UR60, R10 ;  /* 0x000000000a3c72ca */ /* 0x000fc400000e0000 */
[----:B------:R-:W-:Y:S02]  /*2970*/  IADD3 R10, P2, R0, UR8, RZ ;  /* 0x00000008000a7c10 */ /* 0x000fe4000ff5e0ff */
[----:B------:R-:W-:Y:S02]  /*2980*/  SHF.R.S32.HI R26, RZ, 0x1f, R17 ;  /* 0x0000001fff1a7819 */ /* 0x000fe40000011411 */
[----:B------:R-:W-:Y:S01]  /*2990*/  R2UR UR56, R10 ;  /* 0x000000000a3872ca */ /* 0x000fe200000e0000 */
[----:B------:R-:W-:Y:S01]  /*29a0*/  IMAD R10, R27, UR5, RZ ;  /* 0x000000051b0a7c24 */ /* 0x000fe2000f8e02ff */
[----:B------:R-:W-:Y:S01]  /*29b0*/  R2UR UR58, R12 ;  /* 0x000000000c3a72ca */ /* 0x000fe200000e0000 */
[----:B------:R-:W-:Y:S01]  /*29c0*/  ULDC UR5, c[0x0][0x23c] ;  /* 0x00008f0000057ab9 */ /* 0x000fe20000000800 */
[----:B------:R-:W-:Y:S01]  /*29d0*/  IADD3.X R26, R26, UR9, RZ, P6, !PT ;  /* 0x000000091a1a7c10 */ /* 0x000fe2000b7fe4ff */
[----:B------:R-:W-:Y:S01]  /*29e0*/  USHF.L.U32 UR5, UR5, 0x5, URZ ;  /* 0x0000000505057899 */ /* 0x000fe2000800063f */
[----:B------:R-:W-:-:S02]  /*29f0*/  SHF.R.S32.HI R24, RZ, 0x1f, R21 ;  /* 0x0000001fff187819 */ /* 0x000fc40000011415 */
[----:B------:R-:W-:Y:S02]  /*2a00*/  IADD3 R13, P5, R19, UR8, RZ ;  /* 0x00000008130d7c10 */ /* 0x000fe4000ffbe0ff */
[----:B------:R-:W-:Y:S02]  /*2a10*/  SHF.R.S32.HI R27, RZ, 0x1f, R15 ;  /* 0x0000001fff1b7819 */ /* 0x000fe4000001140f */
[----:B------:R-:W-:Y:S02]  /*2a20*/  IADD3 R14, P1, R10, UR8, RZ ;  /* 0x000000080a0e7c10 */ /* 0x000fe4000ff3e0ff */
[----:B------:R-:W-:Y:S02]  /*2a30*/  IADD3 R12, P6, R31, UR8, RZ ;  /* 0x000000081f0c7c10 */ /* 0x000fe4000ffde0ff */
[----:B------:R-:W-:Y:S02]  /*2a40*/  SHF.R.S32.HI R21, RZ, 0x1f, R10 ;  /* 0x0000001fff157819 */ /* 0x000fe4000001140a */
[----:B------:R-:W-:-:S02]  /*2a50*/  IADD3 R11, P3, R23, UR8, RZ ;  /* 0x00000008170b7c10 */ /* 0x000fc4000ff7e0ff */
[----:B------:R-:W-:Y:S02]  /*2a60*/  SHF.R.S32.HI R25, RZ, 0x1f, R19 ;  /* 0x0000001fff197819 */ /* 0x000fe40000011413 */
[----:B------:R-:W-:Y:S02]  /*2a70*/  SHF.R.S32.HI R22, RZ, 0x1f, R0 ;  /* 0x0000001fff167819 */ /* 0x000fe40000011400 */
[----:B------:R-:W-:Y:S02]  /*2a80*/  R2UR UR59, R13 ;  /* 0x000000000d3b72ca */ /* 0x000fe400000e0000 */
[----:B------:R-:W-:Y:S02]  /*2a90*/  IADD3.X R27, R27, UR9, RZ, P0, !PT ;  /* 0x000000091b1b7c10 */ /* 0x000fe400087fe4ff */
[----:B------:R-:W-:Y:S02]  /*2aa0*/  R2UR UR53, R12 ;  /* 0x000000000c3572ca */ /* 0x000fe400000e0000 */
[----:B------:R-:W-:-:S02]  /*2ab0*/  IADD3.X R24, R24, UR9, RZ, P4, !PT ;  /* 0x0000000918187c10 */ /* 0x000fc4000a7fe4ff */
[----:B------:R-:W-:Y:S02]  /*2ac0*/  IADD3.X R21, R21, UR9, RZ, P1, !PT ;  /* 0x0000000915157c10 */ /* 0x000fe40008ffe4ff */
[----:B------:R-:W-:Y:S02]  /*2ad0*/  R2UR UR57, R11 ;  /* 0x000000000b3972ca */ /* 0x000fe400000e0000 */
[----:B------:R-:W-:Y:S02]  /*2ae0*/  IADD3 R13, P0, R29, UR8, RZ ;  /* 0x000000081d0d7c10 */ /* 0x000fe4000ff1e0ff */
[----:B------:R-:W-:Y:S02]  /*2af0*/  IADD3.X R25, R25, UR9, RZ, P5, !PT ;  /* 0x0000000919197c10 */ /* 0x000fe4000affe4ff */
[----:B------:R-:W-:Y:S02]  /*2b00*/  IADD3 R12, P4, R35, UR8, RZ ;  /* 0x00000008230c7c10 */ /* 0x000fe4000ff9e0ff */
[----:B------:R-:W-:-:S02]  /*2b10*/  IADD3.X R22, R22, UR9, RZ, P2, !PT ;  /* 0x0000000916167c10 */ /* 0x000fc400097fe4ff */
[----:B------:R-:W-:Y:S02]  /*2b20*/  IADD3 R0, P1, R41, UR8, RZ ;  /* 0x0000000829007c10 */ /* 0x000fe4000ff3e0ff */
[----:B------:R-:W-:Y:S02]  /*2b30*/  SHF.R.S32.HI R20, RZ, 0x1f, R29 ;  /* 0x0000001fff147819 */ /* 0x000fe4000001141d */
[----:B------:R-:W-:Y:S02]  /*2b40*/  SHF.R.S32.HI R17, RZ, 0x1f, R35 ;  /* 0x0000001fff117819 */ /* 0x000fe40000011423 */
[----:B------:R-:W-:Y:S02]  /*2b50*/  IADD3 R11, P5, R33, UR8, RZ ;  /* 0x00000008210b7c10 */ /* 0x000fe4000ffbe0ff */
[----:B------:R-:W-:Y:S02]  /*2b60*/  IADD3 R10, P2, R39, UR8, RZ ;  /* 0x00000008270a7c10 */ /* 0x000fe4000ff5e0ff */
[----:B------:R-:W-:-:S02]  /*2b70*/  SHF.R.S32.HI R18, RZ, 0x1f, R33 ;  /* 0x0000001fff127819 */ /* 0x000fc40000011421 */
[----:B------:R-:W-:Y:S02]  /*2b80*/  R2UR UR54, R13 ;  /* 0x000000000d3672ca */ /* 0x000fe400000e0000 */
[----:B------:R-:W-:Y:S02]  /*2b90*/  R2UR UR51, R12 ;  /* 0x000000000c3372ca */ /* 0x000fe400000e0000 */
[----:B------:R-:W-:Y:S02]  /*2ba0*/  R2UR UR48, R0 ;  /* 0x00000000003072ca */ /* 0x000fe400000e0000 */
[----:B------:R-:W-:Y:S02]  /*2bb0*/  IADD3.X R20, R20, UR9, RZ, P0, !PT ;  /* 0x0000000914147c10 */ /* 0x000fe400087fe4ff */
[----:B------:R-:W-:Y:S02]  /*2bc0*/  IADD3.X R17, R17, UR9, RZ, P4, !PT ;  /* 0x0000000911117c10 */ /* 0x000fe4000a7fe4ff */
[----:B------:R-:W-:-:S02]  /*2bd0*/  R2UR UR55, R14 ;  /* 0x000000000e3772ca */ /* 0x000fc400000e0000 */
[----:B------:R-:W-:Y:S02]  /*2be0*/  R2UR UR49, R10 ;  /* 0x000000000a3172ca */ /* 0x000fe400000e0000 */
[----:B------:R-:W-:Y:S02]  /*2bf0*/  IADD3 R12, P0, R43, UR8, RZ ;  /* 0x000000082b0c7c10 */ /* 0x000fe4000ff1e0ff */
[----:B------:R-:W-:Y:S02]  /*2c00*/  IADD3.X R18, R18, UR9, RZ, P5, !PT ;  /* 0x0000000912127c10 */ /* 0x000fe4000affe4ff */
[----:B------:R-:W-:Y:S02]  /*2c10*/  IADD3 R0, P4, R49, UR8, RZ ;  /* 0x0000000831007c10 */ /* 0x000fe4000ff9e0ff */
[----:B------:R-:W-:Y:S02]  /*2c20*/  SHF.R.S32.HI R13, RZ, 0x1f, R43 ;  /* 0x0000001fff0d7819 */ /* 0x000fe4000001142b */
[----:B------:R-:W-:-:S02]  /*2c30*/  IADD3 R10, P5, R47, UR8, RZ ;  /* 0x000000082f0a7c10 */ /* 0x000fc4000ffbe0ff */
[----:B------:R-:W-:Y:S02]  /*2c40*/  SHF.R.S32.HI R14, RZ, 0x1f, R41 ;  /* 0x0000001fff0e7819 */ /* 0x000fe40000011429 */
[----:B------:R-:W-:Y:S02]  /*2c50*/  R2UR UR44, R0 ;  /* 0x00000000002c72ca */ /* 0x000fe400000e0000 */
[----:B------:R-:W-:Y:S02]  /*2c60*/  IADD3.X R13, R13, UR9, RZ, P0, !PT ;  /* 0x000000090d0d7c10 */ /* 0x000fe400087fe4ff */
[----:B------:R-:W-:Y:S02]  /*2c70*/  SHF.R.S32.HI R23, RZ, 0x1f, R23 ;  /* 0x0000001fff177819 */ /* 0x000fe40000011417 */
[----:B------:R-:W-:Y:S02]  /*2c80*/  R2UR UR45, R10 ;  /* 0x000000000a2d72ca */ /* 0x000fe400000e0000 */
[----:B------:R-:W-:-:S02]  /*2c90*/  IADD3.X R14, R14, UR9, RZ, P1, !PT ;  /* 0x000000090e0e7c10 */ /* 0x000fc40008ffe4ff */
[----:B------:R-:W-:Y:S02]  /*2ca0*/  IADD3 R0, P0, R57, UR8, RZ ;  /* 0x0000000839007c10 */ /* 0x000fe4000ff1e0ff */
[----:B------:R-:W-:Y:S02]  /*2cb0*/  IADD3 R10, P1, R55, UR8, RZ ;  /* 0x00000008370a7c10 */ /* 0x000fe4000ff3e0ff */
[----:B------:R-:W-:Y:S02]  /*2cc0*/  R2UR UR52, R11 ;  /* 0x000000000b3472ca */ /* 0x000fe400000e0000 */
[----:B------:R-:W-:Y:S02]  /*2cd0*/  IADD3.X R23, R23, UR9, RZ, P3, !PT ;  /* 0x0000000917177c10 */ /* 0x000fe40009ffe4ff */
[----:B------:R-:W-:Y:S02]  /*2ce0*/  R2UR UR40, R0 ;  /* 0x00000000002872ca */ /* 0x000fe400000e0000 */
[----:B------:R-:W-:-:S02]  /*2cf0*/  IADD3 R11, P3, R37, UR8, RZ ;  /* 0x00000008250b7c10 */ /* 0x000fc4000ff7e0ff */
[----:B------:R-:W-:Y:S02]  /*2d00*/  SHF.R.S32.HI R19, RZ, 0x1f, R31 ;  /* 0x0000001fff137819 */ /* 0x000fe4000001141f */
[----:B------:R-:W-:Y:S02]  /*2d10*/  R2UR UR41, R10 ;  /* 0x000000000a2972ca */ /* 0x000fe400000e0000 */
[----:B------:R-:W-:Y:S02]  /*2d20*/  SHF.R.S32.HI R0, RZ, 0x1f, R49 ;  /* 0x0000001fff007819 */ /* 0x000fe40000011431 */
[----:B------:R-:W-:Y:S02]  /*2d30*/  SHF.R.S32.HI R10, RZ, 0x1f, R47 ;  /* 0x0000001fff0a7819 */ /* 0x000fe4000001142f */
[----:B------:R-:W-:Y:S02]  /*2d40*/  R2UR UR50, R11 ;  /* 0x000000000b3272ca */ /* 0x000fe400000e0000 */
[----:B------:R-:W-:-:S02]  /*2d50*/  IADD3.X R19, R19, UR9, RZ, P6, !PT ;  /* 0x0000000913137c10 */ /* 0x000fc4000b7fe4ff */
[----:B------:R-:W-:Y:S02]  /*2d60*/  IADD3.X R0, R0, UR9, RZ, P4, !PT ;  /* 0x0000000900007c10 */ /* 0x000fe4000a7fe4ff */
[----:B------:R-:W-:Y:S02]  /*2d70*/  IADD3 R11, P6, R45, UR8, RZ ;  /* 0x000000082d0b7c10 */ /* 0x000fe4000ffde0ff */
[----:B------:R-:W-:Y:S02]  /*2d80*/  SHF.R.S32.HI R15, RZ, 0x1f, R39 ;  /* 0x0000001fff0f7819 */ /* 0x000fe40000011427 */
[----:B------:R-:W-:Y:S02]  /*2d90*/  IADD3.X R10, R10, UR9, RZ, P5, !PT ;  /* 0x000000090a0a7c10 */ /* 0x000fe4000affe4ff */
[----:B------:R-:W-:Y:S02]  /*2da0*/  R2UR UR46, R11 ;  /* 0x000000000b2e72ca */ /* 0x000fe400000e0000 */
[----:B------:R-:W-:-:S02]  /*2db0*/  SHF.R.S32.HI R16, RZ, 0x1f, R37 ;  /* 0x0000001fff107819 */ /* 0x000fc40000011425 */
[----:B------:R-:W-:Y:S02]  /*2dc0*/  IADD3.X R15, R15, UR9, RZ, P2, !PT ;  /* 0x000000090f0f7c10 */ /* 0x000fe400097fe4ff */
[----:B------:R-:W-:Y:S02]  /*2dd0*/  R2UR UR19, R10 ;  /* 0x000000000a1372ca */ /* 0x000fe400000e0000 */
[----:B------:R-:W-:Y:S02]  /*2de0*/  R2UR UR18, R0 ;  /* 0x00000000001272ca */ /* 0x000fe400000e0000 */
[----:B------:R-:W-:Y:S01]  /*2df0*/  IADD3 R11, P2, R53, UR8, RZ ;  /* 0x00000008350b7c10 */ /* 0x000fe2000ff5e0ff */
[----:B------:R-:W0:Y:S01]  /*2e00*/  LDC R0, c[0x0][0x238] ;  /* 0x00008e00ff007b82 */ /* 0x000e220000000800 */
[----:B------:R-:W-:Y:S02]  /*2e10*/  SHF.R.S32.HI R10, RZ, 0x1f, R53 ;  /* 0x0000001fff0a7819 */ /* 0x000fe40000011435 */
[----:B------:R-:W-:-:S02]  /*2e20*/  R2UR UR47, R12 ;  /* 0x000000000c2f72ca */ /* 0x000fc400000e0000 */
[----:B------:R-:W-:Y:S02]  /*2e30*/  IADD3.X R16, R16, UR9, RZ, P3, !PT ;  /* 0x0000000910107c10 */ /* 0x000fe40009ffe4ff */
[----:B------:R-:W-:Y:S02]  /*2e40*/  IADD3 R12, P3, R51, UR8, RZ ;  /* 0x00000008330c7c10 */ /* 0x000fe4000ff7e0ff */
[----:B------:R-:W-:Y:S02]  /*2e50*/  R2UR UR42, R11 ;  /* 0x000000000b2a72ca */ /* 0x000fe400000e0000 */
[----:B------:R-:W-:Y:S02]  /*2e60*/  IADD3.X R10, R10, UR9, RZ, P2, !PT ;  /* 0x000000090a0a7c10 */ /* 0x000fe400097fe4ff */
[----:B------:R-:W-:Y:S02]  /*2e70*/  SHF.R.S32.HI R11, RZ, 0x1f, R51 ;  /* 0x0000001fff0b7819 */ /* 0x000fe40000011433 */
[----:B------:R-:W-:-:S02]  /*2e80*/  SHF.R.S32.HI R57, RZ, 0x1f, R57 ;  /* 0x0000001fff397819 */ /* 0x000fc40000011439 */
[----:B------:R-:W-:Y:S02]  /*2e90*/  R2UR UR43, R12 ;  /* 0x000000000c2b72ca */ /* 0x000fe400000e0000 */
[----:B------:R-:W-:Y:S02]  /*2ea0*/  R2UR UR16, R10 ;  /* 0x000000000a1072ca */ /* 0x000fe400000e0000 */
[----:B------:R-:W-:Y:S02]  /*2eb0*/  SHF.R.S32.HI R12, RZ, 0x1f, R45 ;  /* 0x0000001fff0c7819 */ /* 0x000fe4000001142d */
[----:B------:R-:W-:Y:S01]  /*2ec0*/  IADD3 R30, P5, R61, UR8, RZ ;  /* 0x000000083d1e7c10 */ /* 0x000fe2000ffbe0ff */
[C---:B0-----:R-:W-:Y:S01]  /*2ed0*/  IMAD R32, R0.reuse, 0x9, RZ ;  /* 0x0000000900207824 */ /* 0x041fe200078e02ff */
[----:B------:R-:W-:Y:S01]  /*2ee0*/  IADD3.X R11, R11, UR9, RZ, P3, !PT ;  /* 0x000000090b0b7c10 */ /* 0x000fe20009ffe4ff */
[C---:B------:R-:W-:Y:S01]  /*2ef0*/  IMAD.SHL.U32 R33, R0.reuse, 0x8, RZ ;  /* 0x0000000800217824 */ /* 0x040fe200078e00ff */
[----:B------:R-:W-:Y:S01]  /*2f00*/  IADD3.X R10, R57, UR9, RZ, P0, !PT ;  /* 0x00000009390a7c10 */ /* 0x000fe200087fe4ff */
[C---:B------:R-:W-:Y:S01]  /*2f10*/  IMAD R34, R0.reuse, 0x7, RZ ;  /* 0x0000000700227824 */ /* 0x040fe200078e02ff */
[----:B------:R-:W-:Y:S01]  /*2f20*/  SHF.R.S32.HI R55, RZ, 0x1f, R55 ;  /* 0x0000001fff377819 */ /* 0x000fe20000011437 */
[C---:B------:R-:W-:Y:S01]  /*2f30*/  IMAD R35, R0.reuse, 0x6, RZ ;  /* 0x0000000600237824 */ /* 0x040fe200078e02ff */
[----:B------:R-:W-:Y:S01]  /*2f40*/  SHF.R.S32.HI R61, RZ, 0x1f, R61 ;  /* 0x0000001fff3d7819 */ /* 0x000fe2000001143d */
[----:B------:R-:W-:Y:S01]  /*2f50*/  IMAD R36, R0, 0x5, RZ ;  /* 0x0000000500247824 */ /* 0x000fe200078e02ff */
[----:B------:R-:W-:Y:S01]  /*2f60*/  IADD3.X R12, R12, UR9, RZ, P6, !PT ;  /* 0x000000090c0c7c10 */ /* 0x000fe2000b7fe4ff */
[C---:B------:R-:W-:Y:S01]  /*2f70*/  IMAD.SHL.U32 R37, R0.reuse, 0x4, RZ ;  /* 0x0000000400257824 */ /* 0x040fe200078e00ff */
[----:B------:R-:W-:Y:S01]  /*2f80*/  R2UR UR17, R11 ;  /* 0x000000000b1172ca */ /* 0x000fe200000e0000 */
[----:B------:R-:W-:Y:S01]  /*2f90*/  IMAD R38, R0, 0x3, RZ ;  /* 0x0000000300267824 */ /* 0x000fe200078e02ff */
[----:B------:R-:W-:Y:S01]  /*2fa0*/  R2UR UR14, R10 ;  /* 0x000000000a0e72ca */ /* 0x000fe200000e0000 */
[----:B------:R-:W-:Y:S01]  /*2fb0*/  IMAD.SHL.U32 R39, R0, 0x2, RZ ;  /* 0x0000000200277824 */ /* 0x000fe200078e00ff */
[----:B------:R-:W-:-:S02]  /*2fc0*/  IADD3 R31, P6, R59, UR8, RZ ;  /* 0x000000083b1f7c10 */ /* 0x000fc4000ffde0ff */
[----:B------:R-:W-:Y:S02]  /*2fd0*/  IADD3 R28, P3, R65, UR8, RZ ;  /* 0x00000008411c7c10 */ /* 0x000fe4000ff7e0ff */
[----:B------:R-:W-:Y:S02]  /*2fe0*/  IADD3.X R11, R55, UR9, RZ, P1, !PT ;  /* 0x00000009370b7c10 */ /* 0x000fe40008ffe4ff */
[----:B------:R-:W-:Y:S02]  /*2ff0*/  IADD3.X R10, R61, UR9, RZ, P5, !PT ;  /* 0x000000093d0a7c10 */ /* 0x000fe4000affe4ff */
[----:B------:R-:W-:Y:S02]  /*3000*/  SHF.R.S32.HI R59, RZ, 0x1f, R59 ;  /* 0x0000001fff3b7819 */ /* 0x000fe4000001143b */
[----:B------:R-:W-:Y:S02]  /*3010*/  SHF.R.S32.HI R65, RZ, 0x1f, R65 ;  /* 0x0000001fff417819 */ /* 0x000fe40000011441 */
[----:B------:R-:W-:-:S02]  /*3020*/  R2UR UR15, R11 ;  /* 0x000000000b0f72ca */ /* 0x000fc400000e0000 */
[----:B------:R-:W-:Y:S02]  /*3030*/  R2UR UR12, R10 ;  /* 0x000000000a0c72ca */ /* 0x000fe400000e0000 */
[----:B------:R-:W-:Y:S02]  /*3040*/  IADD3 R29, P4, R63, UR8, RZ ;  /* 0x000000083f1d7c10 */ /* 0x000fe4000ff9e0ff */
[----:B------:R-:W-:Y:S02]  /*3050*/  IADD3.X R11, R59, UR9, RZ, P6, !PT ;  /* 0x000000093b0b7c10 */ /* 0x000fe4000b7fe4ff */
[----:B------:R-:W-:Y:S02]  /*3060*/  IADD3.X R10, R65, UR9, RZ, P3, !PT ;  /* 0x00000009410a7c10 */ /* 0x000fe40009ffe4ff */
[----:B------:R-:W-:Y:S02]  /*3070*/  SHF.R.S32.HI R63, RZ, 0x1f, R63 ;  /* 0x0000001fff3f7819 */ /* 0x000fe4000001143f */
[----:B------:R-:W-:-:S02]  /*3080*/  R2UR UR13, R11 ;  /* 0x000000000b0d72ca */ /* 0x000fc400000e0000 */
[----:B------:R-:W-:Y:S01]  /*3090*/  R2UR UR10, R10 ;  /* 0x000000000a0a72ca */ /* 0x000fe200000e0000 */
[----:B------:R-:W-:Y:S01]  /*30a0*/  IMAD R10, R0, 0x1f, RZ ;  /* 0x0000001f000a7824 */ /* 0x000fe200078e02ff */
[----:B------:R-:W-:Y:S02]  /*30b0*/  IADD3.X R11, R63, UR9, RZ, P4, !PT ;  /* 0x000000093f0b7c10 */ /* 0x000fe4000a7fe4ff */
[----:B------:R-:W-:Y:S01]  /*30c0*/  R2UR UR20, R12 ;  /* 0x000000000c1472ca */ /* 0x000fe200000e0000 */
[C---:B------:R-:W-:Y:S01]  /*30d0*/  IMAD R12, R0.reuse, 0x1d, RZ ;  /* 0x0000001d000c7824 */ /* 0x040fe200078e02ff */
[----:B------:R-:W-:Y:S01]  /*30e0*/  R2UR UR11, R11 ;  /* 0x000000000b0b72ca */ /* 0x000fe200000e0000 */
[----:B------:R-:W-:Y:S01]  /*30f0*/  IMAD R11, R0, 0x1e, RZ ;  /* 0x0000001e000b7824 */ /* 0x000fe200078e02ff */
[----:B------:R-:W-:Y:S02]  /*3100*/  SHF.R.S32.HI R40, RZ, 0x1f, R10 ;  /* 0x0000001fff287819 */ /* 0x000fe4000001140a */
[----:B------:R-:W-:-:S02]  /*3110*/  IADD3 R70, P5, R167, R10, RZ ;  /* 0x0000000aa7467210 */ /* 0x000fc40007fbe0ff */
[----:B------:R-:W-:Y:S02]  /*3120*/  IADD3 R10, P2, R10, R166, RZ ;  /* 0x000000a60a0a7210 */ /* 0x000fe40007f5e0ff */
[-C--:B------:R-:W-:Y:S01]  /*3130*/  IADD3 R71, P1, R167, R11.reuse, RZ ;  /* 0x0000000ba7477210 */ /* 0x080fe20007f3e0ff */
[----:B------:R0:W-:Y:S01]  /*3140*/  STL [R1+0x1d8], R70 ;  /* 0x0001d84601007387 */ /* 0x0001e20000100800 */
[----:B------:R-:W-:Y:S01]  /*3150*/  R2UR UR21, R13 ;  /* 0x000000000d1572ca */ /* 0x000fe200000e0000 */
[----:B------:R-:W-:Y:S01]  /*3160*/  IMAD R13, R0, 0x1c, RZ ;  /* 0x0000001c000d7824 */ /* 0x000fe200078e02ff */
[----:B------:R-:W-:Y:S01]  /*3170*/  SHF.R.S32.HI R41, RZ, 0x1f, R11 ;  /* 0x0000001fff297819 */ /* 0x000fe2000001140b */
[----:B------:R1:W-:Y:S01]  /*3180*/  STL [R1+0x1d0], R10 ;  /* 0x0001d00a01007387 */ /* 0x0003e20000100800 */
[----:B------:R-:W-:Y:S02]  /*3190*/  SHF.R.S32.HI R42, RZ, 0x1f, R12 ;  /* 0x0000001fff2a7819 */ /* 0x000fe4000001140c */
[----:B------:R-:W-:Y:S01]  /*31a0*/  R2UR UR22, R14 ;  /* 0x000000000e1672ca */ /* 0x000fe200000e0000 */
[----:B------:R-:W-:Y:S01]  /*31b0*/  STL [R1+0x1c8], R71 ;  /* 0x0001c84701007387 */ /* 0x000fe20000100800 */
[----:B------:R-:W-:Y:S01]  /*31c0*/  SHF.R.S32.HI R69, RZ, 0x1f, R166 ;  /* 0x0000001fff457819 */ /* 0x000fe200000114a6 */
[----:B------:R-:W-:Y:S01]  /*31d0*/  IMAD R14, R0, 0x1b, RZ ;  /* 0x0000001b000e7824 */ /* 0x000fe200078e02ff */
[----:B0-----:R-:W-:-:S02]  /*31e0*/  IADD3 R70, P0, R166, R11, RZ ;  /* 0x0000000ba6467210 */ /* 0x001fc40007f1e0ff */
[-C--:B------:R-:W-:Y:S02]  /*31f0*/  IADD3 R11, P3, R166, R12.reuse, RZ ;  /* 0x0000000ca60b7210 */ /* 0x080fe40007f7e0ff */
[C---:B-1----:R-:W-:Y:S01]  /*3200*/  IADD3 R10, P4, R167.reuse, R12, RZ ;  /* 0x0000000ca70a7210 */ /* 0x042fe20007f9e0ff */
[----:B------:R0:W-:Y:S01]  /*3210*/  STL [R1+0x1c0], R70 ;  /* 0x0001c04601007387 */ /* 0x0001e20000100800 */
[----:B------:R-:W-:Y:S02]  /*3220*/  IADD3 R12, P6, R167, R13, RZ ;  /* 0x0000000da70c7210 */ /* 0x000fe40007fde0ff */
[----:B------:R-:W-:Y:S01]  /*3230*/  R2UR UR23, R15 ;  /* 0x000000000f1772ca */ /* 0x000fe200000e0000 */
[----:B------:R1:W-:Y:S01]  /*3240*/  STL [R1+0x1b8], R10 ;  /* 0x0001b80a01007387 */ /* 0x0003e20000100800 */
[----:B------:R-:W-:Y:S01]  /*3250*/  IMAD R15, R0, 0x1a, RZ ;  /* 0x0000001a000f7824 */ /* 0x000fe200078e02ff */
[----:B------:R-:W-:Y:S01]  /*3260*/  R2UR UR24, R16 ;  /* 0x00000000101872ca */ /* 0x000fe200000e0000 */
[----:B------:R-:W-:Y:S01]  /*3270*/  IMAD R16, R0, 0x19, RZ ;  /* 0x0000001900107824 */ /* 0x000fe200078e02ff */
[----:B------:R2:W-:Y:S01]  /*3280*/  STL [R1+0x1b0], R11 ;  /* 0x0001b00b01007387 */ /* 0x0005e20000100800 */
[----:B------:R-:W-:-:S02]  /*3290*/  SHF.R.S32.HI R43, RZ, 0x1f, R13 ;  /* 0x0000001fff2b7819 */ /* 0x000fc4000001140d */
[----:B0-----:R-:W-:Y:S02]  /*32a0*/  CS2R R70, SRZ ;  /* 0x0000000000467805 */ /* 0x001fe4000001ff00 */
[----:B------:R-:W-:Y:S01]  /*32b0*/  R2UR UR25, R17 ;  /* 0x00000000111972ca */ /* 0x000fe200000e0000 */
[----:B------:R0:W-:Y:S01]  /*32c0*/  STL [R1+0x1a8], R12 ;  /* 0x0001a80c01007387 */ /* 0x0001e20000100800 */
[----:B------:R-:W-:Y:S01]  /*32d0*/  IMAD R17, R0, 0x18, RZ ;  /* 0x0000001800117824 */ /* 0x000fe200078e02ff */
[----:B------:R-:W-:Y:S01]  /*32e0*/  SHF.R.S32.HI R44, RZ, 0x1f, R14 ;  /* 0x0000001fff2c7819 */ /* 0x000fe2000001140e */
[----:B-1----:R-:W-:Y:S01]  /*32f0*/  IMAD.X R10, R239, 0x1, R40, P5 ;  /* 0x00000001ef0a7824 */ /* 0x002fe200028e0628 */
[----:B------:R-:W-:Y:S01]  /*3300*/  R2UR UR26, R18 ;  /* 0x00000000121a72ca */ /* 0x000fe200000e0000 */
[----:B------:R-:W-:Y:S01]  /*3310*/  IMAD R18, R0, 0x17, RZ ;  /* 0x0000001700127824 */ /* 0x000fe200078e02ff */
[----:B--2---:R-:W-:Y:S02]  /*3320*/  IADD3 R11, P5, R166, R13, RZ ;  /* 0x0000000da60b7210 */ /* 0x004fe40007fbe0ff */
[----:B------:R1:W-:Y:S01]  /*3330*/  STL [R1+0x1d4], R10 ;  /* 0x0001d40a01007387 */ /* 0x0003e20000100800 */
[----:B------:R-:W-:Y:S01]  /*3340*/  SHF.R.S32.HI R45, RZ, 0x1f, R15 ;  /* 0x0000001fff2d7819 */ /* 0x000fe2000001140f */
[----:B0-----:R-:W-:Y:S01]  /*3350*/  IMAD.X R12, R40, 0x1, R69, P2 ;  /* 0x00000001280c7824 */ /* 0x001fe200010e0645 */
[----:B------:R-:W-:Y:S01]  /*3360*/  R2UR UR27, R19 ;  /* 0x00000000131b72ca */ /* 0x000fe200000e0000 */
[----:B------:R0:W-:Y:S01]  /*3370*/  STL [R1+0x1a0], R11 ;  /* 0x0001a00b01007387 */ /* 0x0001e20000100800 */
[----:B------:R-:W-:Y:S01]  /*3380*/  IMAD R19, R0, 0x16, RZ ;  /* 0x0000001600137824 */ /* 0x000fe200078e02ff */
[----:B------:R-:W-:-:S02]  /*3390*/  SHF.R.S32.HI R46, RZ, 0x1f, R16 ;  /* 0x0000001fff2e7819 */ /* 0x000fc40000011410 */
[----:B------:R2:W-:Y:S01]  /*33a0*/  STL [R1+0x1cc], R12 ;  /* 0x0001cc0c01007387 */ /* 0x0005e20000100800 */
[----:B------:R-:W-:Y:S01]  /*33b0*/  R2UR UR28, R20 ;  /* 0x00000000141c72ca */ /* 0x000fe200000e0000 */
[C---:B------:R-:W-:Y:S01]  /*33c0*/  IMAD R20, R0.reuse, 0x15, RZ ;  /* 0x0000001500147824 */ /* 0x040fe200078e02ff */
[-C--:B-1----:R-:W-:Y:S02]  /*33d0*/  IADD3 R10, P2, R167, R14.reuse, RZ ;  /* 0x0000000ea70a7210 */ /* 0x082fe40007f5e0ff */
[----:B------:R-:W-:Y:S01]  /*33e0*/  SHF.R.S32.HI R47, RZ, 0x1f, R17 ;  /* 0x0000001fff2f7819 */ /* 0x000fe20000011411 */
[----:B0-----:R-:W-:Y:S01]  /*33f0*/  IMAD.X R11, R239, 0x1, R41, P1 ;  /* 0x00000001ef0b7824 */ /* 0x001fe200008e0629 */
[----:B------:R-:W-:Y:S01]  /*3400*/  R2UR UR29, R21 ;  /* 0x00000000151d72ca */ /* 0x000fe200000e0000 */
[----:B------:R0:W-:Y:S01]  /*3410*/  STL [R1+0x198], R10 ;  /* 0x0001980a01007387 */ /* 0x0001e20000100800 */
[----:B------:R-:W-:Y:S01]  /*3420*/  IMAD R21, R0, 0x14, RZ ;  /* 0x0000001400157824 */ /* 0x000fe200078e02ff */
[----:B--2---:R-:W-:-:S02]  /*3430*/  IADD3 R12, P1, R166, R14, RZ ;  /* 0x0000000ea60c7210 */ /* 0x004fc40007f3e0ff */
[----:B------:R1:W-:Y:S01]  /*3440*/  STL [R1+0x1c4], R11 ;  /* 0x0001c40b01007387 */ /* 0x0003e20000100800 */
[----:B------:R-:W-:Y:S02]  /*3450*/  SHF.R.S32.HI R48, RZ, 0x1f, R18 ;  /* 0x0000001fff307819 */ /* 0x000fe40000011412 */
[----:B------:R-:W-:Y:S01]  /*3460*/  R2UR UR30, R22 ;  /* 0x00000000161e72ca */ /* 0x000fe200000e0000 */
[----:B------:R2:W-:Y:S01]  /*3470*/  STL [R1+0x190], R12 ;  /* 0x0001900c01007387 */ /* 0x0005e20000100800 */
[C---:B------:R-:W-:Y:S01]  /*3480*/  IMAD R22, R0.reuse, 0x13, RZ ;  /* 0x0000001300167824 */ /* 0x040fe200078e02ff */
[----:B------:R-:W-:Y:S01]  /*3490*/  SHF.R.S32.HI R49, RZ, 0x1f, R19 ;  /* 0x0000001fff317819 */ /* 0x000fe20000011413 */
[----:B0-----:R-:W-:Y:S01]  /*34a0*/  IMAD.X R10, R69, 0x1, R41, P0 ;  /* 0x00000001450a7824 */ /* 0x001fe200000e0629 */
[----:B------:R-:W-:Y:S01]  /*34b0*/  R2UR UR31, R23 ;  /* 0x00000000171f72ca */ /* 0x000fe200000e0000 */
[----:B------:R-:W-:Y:S01]  /*34c0*/  IMAD R23, R0, 0x12, RZ ;  /* 0x0000001200177824 */ /* 0x000fe200078e02ff */
[----:B-1----:R-:W-:-:S02]  /*34d0*/  IADD3 R11, P0, R167, R15, RZ ;  /* 0x0000000fa70b7210 */ /* 0x002fc40007f1e0ff */
[----:B------:R-:W-:Y:S01]  /*34e0*/  CS2R R40, SRZ ;  /* 0x0000000000287805 */ /* 0x000fe2000001ff00 */
[----:B------:R0:W-:Y:S01]  /*34f0*/  STL [R1+0x1bc], R10 ;  /* 0x0001bc0a01007387 */ /* 0x0001e20000100800 */
[----:B------:R-:W-:Y:S01]  /*3500*/  SHF.R.S32.HI R50, RZ, 0x1f, R20 ;  /* 0x0000001fff327819 */ /* 0x000fe20000011414 */
[----:B--2---:R-:W-:Y:S01]  /*3510*/  IMAD.X R12, R239, 0x1, R42, P4 ;  /* 0x00000001ef0c7824 */ /* 0x004fe200020e062a */
[----:B------:R-:W-:Y:S01]  /*3520*/  R2UR UR32, R24 ;  /* 0x00000000182072ca */ /* 0x000fe200000e0000 */
[----:B------:R1:W-:Y:S01]  /*3530*/  STL [R1+0x188], R11 ;  /* 0x0001880b01007387 */ /* 0x0003e20000100800 */
[C---:B------:R-:W-:Y:S01]  /*3540*/  IMAD R24, R0.reuse, 0x11, RZ ;  /* 0x0000001100187824 */ /* 0x040fe200078e02ff */
[----:B------:R-:W-:Y:S02]  /*3550*/  SHF.R.S32.HI R51, RZ, 0x1f, R21 ;  /* 0x0000001fff337819 */ /* 0x000fe40000011415 */
[----:B------:R2:W-:Y:S01]  /*3560*/  STL [R1+0x1b4], R12 ;  /* 0x0001b40c01007387 */ /* 0x0005e20000100800 */
[----:B------:R-:W-:Y:S01]  /*3570*/  R2UR UR33, R25 ;  /* 0x00000000192172ca */ /* 0x000fe200000e0000 */
[----:B------:R-:W-:Y:S01]  /*3580*/  IMAD.SHL.U32 R25, R0, 0x10, RZ ;  /* 0x0000001000197824 */ /* 0x000fe200078e00ff */
[----:B0-----:R-:W-:-:S02]  /*3590*/  IADD3 R10, P4, R166, R15, RZ ;  /* 0x0000000fa60a7210 */ /* 0x001fc40007f9e0ff */
[----:B------:R-:W-:Y:S02]  /*35a0*/  CS2R R14, SRZ ;  /* 0x00000000000e7805 */ /* 0x000fe4000001ff00 */
[----:B------:R-:W-:Y:S01]  /*35b0*/  SHF.R.S32.HI R52, RZ, 0x1f, R22 ;  /* 0x0000001fff347819 */ /* 0x000fe20000011416 */
[----:B-1----:R-:W-:Y:S01]  /*35c0*/  IMAD.X R11, R69, 0x1, R42, P3 ;  /* 0x00000001450b7824 */ /* 0x002fe200018e062a */
[----:B------:R-:W-:Y:S01]  /*35d0*/  R2UR UR34, R26 ;  /* 0x000000001a2272ca */ /* 0x000fe200000e0000 */
[----:B------:R0:W-:Y:S01]  /*35e0*/  STL [R1+0x180], R10 ;  /* 0x0001800a01007387 */ /* 0x0001e20000100800 */
[----:B------:R-:W-:Y:S01]  /*35f0*/  IMAD R26, R0, 0xf, RZ ;  /* 0x0000000f001a7824 */ /* 0x000fe200078e02ff */
[----:B--2---:R-:W-:Y:S02]  /*3600*/  IADD3 R12, P3, R167, R16, RZ ;  /* 0x00000010a70c7210 */ /* 0x004fe40007f7e0ff */
[----:B------:R1:W-:Y:S01]  /*3610*/  STL [R1+0x1ac], R11 ;  /* 0x0001ac0b01007387 */ /* 0x0003e20000100800 */
[----:B------:R-:W-:-:S02]  /*3620*/  SHF.R.S32.HI R53, RZ, 0x1f, R23 ;  /* 0x0000001fff357819 */ /* 0x000fc40000011417 */
[----:B------:R-:W-:Y:S01]  /*3630*/  R2UR UR35, R27 ;  /* 0x000000001b2372ca */ /* 0x000fe200000e0000 */
[----:B------:R2:W-:Y:S01]  /*3640*/  STL [R1+0x178], R12 ;  /* 0x0001780c01007387 */ /* 0x0005e20000100800 */
[----:B------:R-:W-:Y:S01]  /*3650*/  IMAD R27, R0, 0xe, RZ ;  /* 0x0000000e001b7824 */ /* 0x000fe200078e02ff */
[----:B------:R-:W-:Y:S01]  /*3660*/  SHF.R.S32.HI R54, RZ, 0x1f, R24 ;  /* 0x0000001fff367819 */ /* 0x000fe20000011418 */
[----:B0-----:R-:W-:Y:S01]  /*3670*/  IMAD.X R10, R239, 0x1, R43, P6 ;  /* 0x00000001ef0a7824 */ /* 0x001fe200030e062b */
[----:B------:R-:W-:Y:S01]  /*3680*/  R2UR UR36, R28 ;  /* 0x000000001c2472ca */ /* 0x000fe200000e0000 */
[----:B------:R-:W-:Y:S01]  /*3690*/  IMAD R28, R0, 0xd, RZ ;  /* 0x0000000d001c7824 */ /* 0x000fe200078e02ff */
[----:B-1----:R-:W-:Y:S02]  /*36a0*/  IADD3 R11, P6, R166, R16, RZ ;  /* 0x00000010a60b7210 */ /* 0x002fe40007fde0ff */
[----:B------:R0:W-:Y:S01]  /*36b0*/  STL [R1+0x1a4], R10 ;  /* 0x0001a40a01007387 */ /* 0x0001e20000100800 */
[----:B------:R-:W-:Y:S01]  /*36c0*/  SHF.R.S32.HI R55, RZ, 0x1f, R25 ;  /* 0x0000001fff377819 */ /* 0x000fe20000011419 */
[----:B--2---:R-:W-:Y:S01]  /*36d0*/  IMAD.X R12, R69, 0x1, R43, P5 ;  /* 0x00000001450c7824 */ /* 0x004fe200028e062b */
[----:B------:R-:W-:Y:S01]  /*36e0*/  R2UR UR37, R29 ;  /* 0x000000001d2572ca */ /* 0x000fe200000e0000 */
[----:B------:R1:W-:Y:S01]  /*36f0*/  STL [R1+0x170], R11 ;  /* 0x0001700b01007387 */ /* 0x0003e20000100800 */
[----:B------:R-:W-:Y:S01]  /*3700*/  IMAD R29, R0, 0xc, RZ ;  /* 0x0000000c001d7824 */ /* 0x000fe200078e02ff */
[----:B------:R-:W-:-:S02]  /*3710*/  SHF.R.S32.HI R56, RZ, 0x1f, R26 ;  /* 0x0000001fff387819 */ /* 0x000fc4000001141a */
[----:B------:R-:W-:Y:S01]  /*3720*/  CS2R R42, SRZ ;  /* 0x00000000002a7805 */ /* 0x000fe2000001ff00 */
[----:B------:R2:W-:Y:S01]  /*3730*/  STL [R1+0x19c], R12 ;  /* 0x00019c0c01007387 */ /* 0x0005e20000100800 */
[----:B------:R-:W-:Y:S01]  /*3740*/  R2UR UR38, R30 ;  /* 0x000000001e2672ca */ /* 0x000fe200000e0000 */
[C---:B------:R-:W-:Y:S01]  /*3750*/  IMAD R30, R0.reuse, 0xb, RZ ;  /* 0x0000000b001e7824 */ /* 0x040fe200078e02ff */
[-C--:B0-----:R-:W-:Y:S02]  /*3760*/  IADD3 R10, P5, R167, R17.reuse, RZ ;  /* 0x00000011a70a7210 */ /* 0x081fe40007fbe0ff */
[----:B------:R-:W-:Y:S01]  /*3770*/  SHF.R.S32.HI R57, RZ, 0x1f, R27 ;  /* 0x0000001fff397819 */ /* 0x000fe2000001141b */
[----:B-1----:R-:W-:Y:S01]  /*3780*/  IMAD.X R11, R239, 0x1, R44, P2 ;  /* 0x00000001ef0b7824 */ /* 0x002fe200010e062c */
[----:B------:R-:W-:Y:S01]  /*3790*/  R2UR UR39, R31 ;  /* 0x000000001f2772ca */ /* 0x000fe200000e0000 */
[----:B------:R0:W-:Y:S01]  /*37a0*/  STL [R1+0x168], R10 ;  /* 0x0001680a01007387 */ /* 0x0001e20000100800 */
[----:B------:R-:W-:Y:S01]  /*37b0*/  IMAD R31, R0, 0xa, RZ ;  /* 0x0000000a001f7824 */ /* 0x000fe200078e02ff */
[----:B--2---:R-:W-:-:S02]  /*37c0*/  IADD3 R12, P2, R166, R17, RZ ;  /* 0x00000011a60c7210 */ /* 0x004fc40007f5e0ff */
[----:B------:R-:W-:Y:S01]  /*37d0*/  CS2R R16, SRZ ;  /* 0x0000000000107805 */ /* 0x000fe2000001ff00 */
[----:B------:R1:W-:Y:S01]  /*37e0*/  STL [R1+0x194], R11 ;  /* 0x0001940b01007387 */ /* 0x0003e20000100800 */
[----:B------:R-:W-:Y:S02]  /*37f0*/  SHF.R.S32.HI R58, RZ, 0x1f, R28 ;  /* 0x0000001fff3a7819 */ /* 0x000fe4000001141c */
[----:B------:R-:W-:Y:S01]  /*3800*/  SHF.R.S32.HI R59, RZ, 0x1f, R29 ;  /* 0x0000001fff3b7819 */ /* 0x000fe2000001141d */
[----:B------:R2:W-:Y:S01]  /*3810*/  STL [R1+0x160], R12 ;  /* 0x0001600c01007387 */ /* 0x0005e20000100800 */
[----:B------:R-:W-:Y:S01]  /*3820*/  SHF.R.S32.HI R60, RZ, 0x1f, R30 ;  /* 0x0000001fff3c7819 */ /* 0x000fe2000001141e */
[----:B0-----:R-:W-:Y:S01]  /*3830*/  IMAD.X R10, R69, 0x1, R44, P1 ;  /* 0x00000001450a7824 */ /* 0x001fe200008e062c */
[----:B------:R-:W-:Y:S02]  /*3840*/  SHF.R.S32.HI R61, RZ, 0x1f, R31 ;  /* 0x0000001fff3d7819 */ /* 0x000fe4000001141f */
[----:B------:R-:W-:-:S02]  /*3850*/  SHF.R.S32.HI R62, RZ, 0x1f, R32 ;  /* 0x0000001fff3e7819 */ /* 0x000fc40000011420 */
[----:B-1----:R-:W-:Y:S01]  /*3860*/  IADD3 R11, P1, R167, R18, RZ ;  /* 0x00000012a70b7210 */ /* 0x002fe20007f3e0ff */
[----:B------:R0:W-:Y:S01]  /*3870*/  STL [R1+0x18c], R10 ;  /* 0x00018c0a01007387 */ /* 0x0001e20000100800 */
[----:B------:R-:W-:Y:S01]  /*3880*/  SHF.R.S32.HI R63, RZ, 0x1f, R33 ;  /* 0x0000001fff3f7819 */ /* 0x000fe20000011421 */
[----:B--2---:R-:W-:Y:S01]  /*3890*/  IMAD.X R12, R239, 0x1, R45, P0 ;  /* 0x00000001ef0c7824 */ /* 0x004fe200000e062d */
[----:B------:R-:W-:Y:S01]  /*38a0*/  SHF.R.S32.HI R64, RZ, 0x1f, R34 ;  /* 0x0000001fff407819 */ /* 0x000fe20000011422 */
[----:B------:R1:W-:Y:S01]  /*38b0*/  STL [R1+0x158], R11 ;  /* 0x0001580b01007387 */ /* 0x0003e20000100800 */
[----:B------:R-:W-:Y:S02]  /*38c0*/  SHF.R.S32.HI R65, RZ, 0x1f, R35 ;  /* 0x0000001fff417819 */ /* 0x000fe40000011423 */
[----:B------:R-:W-:Y:S01]  /*38d0*/  SHF.R.S32.HI R66, RZ, 0x1f, R36 ;  /* 0x0000001fff427819 */ /* 0x000fe20000011424 */
[----:B------:R2:W-:Y:S01]  /*38e0*/  STL [R1+0x184], R12 ;  /* 0x0001840c01007387 */ /* 0x0005e20000100800 */
[----:B------:R-:W-:-:S02]  /*38f0*/  SHF.R.S32.HI R67, RZ, 0x1f, R37 ;  /* 0x0000001fff437819 */ /* 0x000fc40000011425 */
[----:B0-----:R-:W-:Y:S02]  /*3900*/  IADD3 R10, P0, R166, R18, RZ ;  /* 0x00000012a60a7210 */ /* 0x001fe40007f1e0ff */
[----:B------:R-:W-:Y:S01]  /*3910*/  SHF.R.S32.HI R237, RZ, 0x1f, R0 ;  /* 0x0000001fffed7819 */ /* 0x000fe20000011400 */
[----:B-1----:R-:W-:Y:S01]  /*3920*/  IMAD.X R11, R69, 0x1, R45, P4 ;  /* 0x00000001450b7824 */ /* 0x002fe200020e062d */
[----:B------:R-:W-:Y:S01]  /*3930*/  SHF.R.S32.HI R68, RZ, 0x1f, R38 ;  /* 0x0000001fff447819 */ /* 0x000fe20000011426 */
[----:B------:R0:W-:Y:S01]  /*3940*/  STL [R1+0x150], R10 ;  /* 0x0001500a01007387 */ /* 0x0001e20000100800 */
[----:B------:R-:W-:Y:S02]  /*3950*/  SHF.R.S32.HI R252, RZ, 0x1f, R39 ;  /* 0x0000001ffffc7819 */ /* 0x000fe40000011427 */
[----:B------:R-:W-:Y:S02]  /*3960*/  CS2R R44, SRZ ;  /* 0x00000000002c7805 */ /* 0x000fe4000001ff00 */
[----:B--2---:R-:W-:Y:S01]  /*3970*/  IADD3 R12, P4, R167, R19, RZ ;  /* 0x00000013a70c7210 */ /* 0x004fe20007f9e0ff */
[----:B------:R1:W-:Y:S01]  /*3980*/  STL [R1+0x17c], R11 ;  /* 0x00017c0b01007387 */ /* 0x0003e20000100800 */
[----:B------:R-:W-:-:S02]  /*3990*/  SHF.R.S32.HI R181, RZ, 0x1f, R4 ;  /* 0x0000001fffb57819 */ /* 0x000fc40000011404 */
[----:B------:R-:W-:Y:S01]  /*39a0*/  SHF.R.S32.HI R182, RZ, 0x1f, R5 ;  /* 0x0000001fffb67819 */ /* 0x000fe20000011405 */
[----:B------:R2:W-:Y:S01]  /*39b0*/  STL [R1+0x148], R12 ;  /* 0x0001480c01007387 */ /* 0x0005e20000100800 */
[----:B------:R-:W-:Y:S01]  /*39c0*/  SHF.R.S32.HI R183, RZ, 0x1f, R6 ;  /* 0x0000001fffb77819 */ /* 0x000fe20000011406 */
[----:B0-----:R-:W-:Y:S01]  /*39d0*/  IMAD.X R10, R239, 0x1, R46, P3 ;  /* 0x00000001ef0a7824 */ /* 0x001fe200018e062e */
[----:B------:R-:W-:Y:S02]  /*39e0*/  SHF.R.S32.HI R184, RZ, 0x1f, R7 ;  /* 0x0000001fffb87819 */ /* 0x000fe40000011407 */
[----:B------:R-:W-:Y:S02]  /*39f0*/  SHF.R.S32.HI R185, RZ, 0x1f, R8 ;  /* 0x0000001fffb97819 */ /* 0x000fe40000011408 */
[----:B-1----:R-:W-:Y:S01]  /*3a00*/  IADD3 R11, P3, R166, R19, RZ ;  /* 0x00000013a60b7210 */ /* 0x002fe20007f7e0ff */
[----:B------:R0:W-:Y:S01]  /*3a10*/  STL [R1+0x174], R10 ;  /* 0x0001740a01007387 */ /* 0x0001e20000100800 */
[----:B------:R-:W-:Y:S01]  /*3a20*/  SHF.R.S32.HI R187, RZ, 0x1f, R9 ;  /* 0x0000001fffbb7819 */ /* 0x000fe20000011409 */
[----:B--2---:R-:W-:Y:S01]  /*3a30*/  IMAD.X R12, R69, 0x1, R46, P6 ;  /* 0x00000001450c7824 */ /* 0x004fe200030e062e */
[----:B------:R-:W-:Y:S01]  /*3a40*/  CS2R R18, SRZ ;  /* 0x0000000000127805 */ /* 0x000fe2000001ff00 */
[----:B------:R1:W-:Y:S04]  /*3a50*/  STL [R1+0x140], R11 ;  /* 0x0001400b01007387 */ /* 0x0003e80000100800 */
[----:B------:R2:W-:Y:S01]  /*3a60*/  STL [R1+0x16c], R12 ;  /* 0x00016c0c01007387 */ /* 0x0005e20000100800 */
[----:B0-----:R-:W-:Y:S01]  /*3a70*/  IADD3 R10, P6, R167, R20, RZ ;  /* 0x00000014a70a7210 */ /* 0x001fe20007fde0ff */
[----:B-1----:R-:W-:-:S04]  /*3a80*/  IMAD.X R11, R239, 0x1, R47, P5 ;  /* 0x00000001ef0b7824 */ /* 0x002fc800028e062f */
[----:B------:R0:W-:Y:S01]  /*3a90*/  STL [R1+0x138], R10 ;  /* 0x0001380a01007387 */ /* 0x0001e20000100800 */
[----:B--2---:R-:W-:-:S03]  /*3aa0*/  IADD3 R12, P5, R166, R20, RZ ;  /* 0x00000014a60c7210 */ /* 0x004fc60007fbe0ff */
[----:B------:R1:W-:Y:S04]  /*3ab0*/  STL [R1+0x164], R11 ;  /* 0x0001640b01007387 */ /* 0x0003e80000100800 */
[----:B------:R2:W-:Y:S01]  /*3ac0*/  STL [R1+0x130], R12 ;  /* 0x0001300c01007387 */ /* 0x0005e20000100800 */
[----:B0-----:R-:W-:Y:S01]  /*3ad0*/  IMAD.X R10, R69, 0x1, R47, P2 ;  /* 0x00000001450a7824 */ /* 0x001fe200010e062f */
[----:B------:R-:W-:Y:S02]  /*3ae0*/  CS2R R46, SRZ ;  /* 0x00000000002e7805 */ /* 0x000fe4000001ff00 */
[----:B-1----:R-:W-:Y:S02]  /*3af0*/  IADD3 R11, P2, R167, R21, RZ ;  /* 0x00000015a70b7210 */ /* 0x002fe40007f5e0ff */
[----:B------:R0:W-:Y:S01]  /*3b00*/  STL [R1+0x15c], R10 ;  /* 0x00015c0a01007387 */ /* 0x0001e20000100800 */
[----:B--2---:R-:W-:-:S03]  /*3b10*/  IMAD.X R12, R239, 0x1, R48, P1 ;  /* 0x00000001ef0c7824 */ /* 0x004fc600008e0630 */
[----:B------:R1:W-:Y:S04]  /*3b20*/  STL [R1+0x128], R11 ;  /* 0x0001280b01007387 */ /* 0x0003e80000100800 */
[----:B------:R2:W-:Y:S01]  /*3b30*/  STL [R1+0x154], R12 ;  /* 0x0001540c01007387 */ /* 0x0005e20000100800 */
[----:B0-----:R-:W-:Y:S02]  /*3b40*/  IADD3 R10, P1, R166, R21, RZ ;  /* 0x00000015a60a7210 */ /* 0x001fe40007f3e0ff */
[----:B------:R-:W-:Y:S01]  /*3b50*/  CS2R R20, SRZ ;  /* 0x0000000000147805 */ /* 0x000fe2000001ff00 */
[----:B-1----:R-:W-:Y:S02]  /*3b60*/  IMAD.X R11, R69, 0x1, R48, P0 ;  /* 0x00000001450b7824 */ /* 0x002fe400000e0630 */
[----:B------:R0:W-:Y:S01]  /*3b70*/  STL [R1+0x120], R10 ;  /* 0x0001200a01007387 */ /* 0x0001e20000100800 */
[----:B--2---:R-:W-:-:S03]  /*3b80*/  IADD3 R12, P0, R167, R22, RZ ;  /* 0x00000016a70c7210 */ /* 0x004fc60007f1e0ff */
[----:B------:R1:W-:Y:S04]  /*3b90*/  STL [R1+0x14c], R11 ;  /* 0x00014c0b01007387 */ /* 0x0003e80000100800 */
[----:B------:R2:W-:Y:S01]  /*3ba0*/  STL [R1+0x118], R12 ;  /* 0x0001180c01007387 */ /* 0x0005e20000100800 */
[----:B0-----:R-:W-:Y:S01]  /*3bb0*/  IMAD.X R10, R239, 0x1, R49, P4 ;  /* 0x00000001ef0a7824 */ /* 0x001fe200020e0631 */
[----:B-1----:R-:W-:-:S04]  /*3bc0*/  IADD3 R11, P4, R166, R22, RZ ;  /* 0x00000016a60b7210 */ /* 0x002fc80007f9e0ff */
[----:B------:R0:W-:Y:S01]  /*3bd0*/  STL [R1+0x144], R10 ;  /* 0x0001440a01007387 */ /* 0x0001e20000100800 */
[----:B--2---:R-:W-:-:S03]  /*3be0*/  IMAD.X R12, R69, 0x1, R49, P3 ;  /* 0x00000001450c7824 */ /* 0x004fc600018e0631 */
[----:B------:R1:W-:Y:S01]  /*3bf0*/  STL [R1+0x110], R11 ;  /* 0x0001100b01007387 */ /* 0x0003e20000100800 */
[----:B------:R-:W-:-:S03]  /*3c00*/  CS2R R48, SRZ ;  /* 0x0000000000307805 */ /* 0x000fc6000001ff00 */
[----:B------:R2:W-:Y:S01]  /*3c10*/  STL [R1+0x13c], R12 ;  /* 0x00013c0c01007387 */ /* 0x0005e20000100800 */
[----:B0-----:R-:W-:Y:S01]  /*3c20*/  IADD3 R10, P3, R167, R23, RZ ;  /* 0x00000017a70a7210 */ /* 0x001fe20007f7e0ff */
[----:B-1----:R-:W-:-:S04]  /*3c30*/  IMAD.X R11, R239, 0x1, R50, P6 ;  /* 0x00000001ef0b7824 */ /* 0x002fc800030e0632 */
[----:B------:R0:W-:Y:S01]  /*3c40*/  STL [R1+0x108], R10 ;  /* 0x0001080a01007387 */ /* 0x0001e20000100800 */
[----:B--2---:R-:W-:-:S03]  /*3c50*/  IADD3 R12, P6, R166, R23, RZ ;  /* 0x00000017a60c7210 */ /* 0x004fc60007fde0ff */
[----:B------:R1:W-:Y:S01]  /*3c60*/  STL [R1+0x134], R11 ;  /* 0x0001340b01007387 */ /* 0x0003e20000100800 */
[----:B------:R-:W-:-:S03]  /*3c70*/  CS2R R22, SRZ ;  /* 0x0000000000167805 */ /* 0x000fc6000001ff00 */
[----:B------:R2:W-:Y:S01]  /*3c80*/  STL [R1+0x100], R12 ;  /* 0x0001000c01007387 */ /* 0x0005e20000100800 */
[----:B0-----:R-:W-:Y:S01]  /*3c90*/  IMAD.X R10, R69, 0x1, R50, P5 ;  /* 0x00000001450a7824 */ /* 0x001fe200028e0632 */
[----:B-1----:R-:W-:-:S04]  /*3ca0*/  IADD3 R11, P5, R167, R24, RZ ;  /* 0x00000018a70b7210 */ /* 0x002fc80007fbe0ff */
[----:B------:R0:W-:Y:S01]  /*3cb0*/  STL [R1+0x12c], R10 ;  /* 0x00012c0a01007387 */ /* 0x0001e20000100800 */
[----:B--2---:R-:W-:-:S03]  /*3cc0*/  IMAD.X R12, R239, 0x1, R51, P2 ;  /* 0x00000001ef0c7824 */ /* 0x004fc600010e0633 */
[----:B------:R1:W-:Y:S04]  /*3cd0*/  STL [R1+0xf8], R11 ;  /* 0x0000f80b01007387 */ /* 0x0003e80000100800 */
[----:B------:R2:W-:Y:S01]  /*3ce0*/  STL [R1+0x124], R12 ;  /* 0x0001240c01007387 */ /* 0x0005e20000100800 */
[----:B0-----:R-:W-:Y:S01]  /*3cf0*/  IADD3 R10, P2, R166, R24, RZ ;  /* 0x00000018a60a7210 */ /* 0x001fe20007f5e0ff */
[----:B-1----:R-:W-:-:S04]  /*3d00*/  IMAD.X R11, R69, 0x1, R51, P1 ;  /* 0x00000001450b7824 */ /* 0x002fc800008e0633 */
[----:B------:R0:W-:Y:S01]  /*3d10*/  STL [R1+0xf0], R10 ;  /* 0x0000f00a01007387 */ /* 0x0001e20000100800 */
[----:B------:R-:W-:Y:S02]  /*3d20*/  CS2R R50, SRZ ;  /* 0x0000000000327805 */ /* 0x000fe4000001ff00 */
[-C--:B--2---:R-:W-:Y:S01]  /*3d30*/  IADD3 R12, P1, R167, R25.reuse, RZ ;  /* 0x00000019a70c7210 */ /* 0x084fe20007f3e0ff */
[----:B------:R1:W-:Y:S04]  /*3d40*/  STL [R1+0x11c], R11 ;  /* 0x00011c0b01007387 */ /* 0x0003e80000100800 */
[----:B------:R2:W-:Y:S01]  /*3d50*/  STL [R1+0xe8], R12 ;  /* 0x0000e80c01007387 */ /* 0x0005e20000100800 */
[----:B0-----:R-:W-:Y:S01]  /*3d60*/  IMAD.X R10, R239, 0x1, R52, P0 ;  /* 0x00000001ef0a7824 */ /* 0x001fe200000e0634 */
[----:B-1----:R-:W-:-:S04]  /*3d70*/  IADD3 R11, P0, R166, R25, RZ ;  /* 0x00000019a60b7210 */ /* 0x002fc80007f1e0ff */
[----:B------:R0:W-:Y:S01]  /*3d80*/  STL [R1+0x114], R10 ;  /* 0x0001140a01007387 */ /* 0x0001e20000100800 */
[----:B------:R-:W-:Y:S01]  /*3d90*/  CS2R R24, SRZ ;  /* 0x0000000000187805 */ /* 0x000fe2000001ff00 */
[----:B--2---:R-:W-:Y:S02]  /*3da0*/  IMAD.X R12, R69, 0x1, R52, P4 ;  /* 0x00000001450c7824 */ /* 0x004fe400020e0634 */
        /* <DEDUP_REMOVED lines=122> */
[----:B------:R0:W-:Y:S01]  /*4550*/  STL [R1], R10 ;  /* 0x0000000a01007387 */ /* 0x0001e20000100800 */
[----:B------:R-:W-:-:S02]  /*4560*/  IADD3 R240, P4, R167, R0, RZ ;  /* 0x00000000a7f07210 */ /* 0x000fc40007f9e0ff */
[----:B--2---:R-:W-:Y:S01]  /*4570*/  CS2R R12, SRZ ;  /* 0x00000000000c7805 */ /* 0x004fe2000001ff00 */
[----:B------:R1:W-:Y:S01]  /*4580*/  STL [R1+0x2c], R11 ;  /* 0x00002c0b01007387 */ /* 0x0003e20000100800 */
[--C-:B0-----:R-:W-:Y:S01]  /*4590*/  IMAD.X R10, R239, 0x1, R67.reuse, P3 ;  /* 0x00000001ef0a7824 */ /* 0x101fe200018e0643 */
[----:B------:R-:W-:Y:S01]  /*45a0*/  IADD3 R238, P3, R166, R0, RZ ;  /* 0x00000000a6ee7210 */ /* 0x000fe20007f7e0ff */
[----:B------:R-:W-:Y:S01]  /*45b0*/  IMAD.X R0, R69, 0x1, R67, P6 ;  /* 0x0000000145007824 */ /* 0x000fe200030e0643 */
[----:B------:R-:W-:Y:S01]  /*45c0*/  CS2R R66, SRZ ;  /* 0x0000000000427805 */ /* 0x000fe2000001ff00 */
[----:B-1----:R-:W-:Y:S01]  /*45d0*/  IMAD.X R11, R239, 0x1, R68, P5 ;  /* 0x00000001ef0b7824 */ /* 0x002fe200028e0644 */
[----:B------:R0:W-:Y:S01]  /*45e0*/  STL [R1+0x24], R10 ;  /* 0x0000240a01007387 */ /* 0x0001e20000100800 */
[----:B------:R-:W-:-:S03]  /*45f0*/  IADD3 R188, P5, R9, UR8, RZ ;  /* 0x0000000809bc7c10 */ /* 0x000fc6000ffbe0ff */
[----:B------:R1:W-:Y:S01]  /*4600*/  STL [R1+0x1c], R0 ;  /* 0x00001c0001007387 */ /* 0x0003e20000100800 */
[----:B------:R-:W-:-:S03]  /*4610*/  IADD3.X R187, R187, UR9, RZ, P5, !PT ;  /* 0x00000009bbbb7c10 */ /* 0x000fc6000affe4ff */
[----:B------:R-:W-:Y:S01]  /*4620*/  STL [R1+0x14], R11 ;  /* 0x0000140b01007387 */ /* 0x000fe20000100800 */
[----:B0-----:R-:W-:Y:S01]  /*4630*/  IMAD.X R10, R69, 0x1, R68, P2 ;  /* 0x00000001450a7824 */ /* 0x001fe200010e0644 */
[----:B------:R-:W-:Y:S01]  /*4640*/  IADD3 R171, P2, R6, UR8, RZ ;  /* 0x0000000806ab7c10 */ /* 0x000fe2000ff5e0ff */
[----:B-1----:R-:W-:-:S03]  /*4650*/  IMAD.X R0, R239, 0x1, R252, P1 ;  /* 0x00000001ef007824 */ /* 0x002fc600008e06fc */
[----:B------:R-:W-:Y:S01]  /*4660*/  STL [R1+0xc], R10 ;  /* 0x00000c0a01007387 */ /* 0x000fe20000100800 */
[--C-:B------:R-:W-:Y:S01]  /*4670*/  IMAD.X R239, R239, 0x1, R237.reuse, P4 ;  /* 0x00000001efef7824 */ /* 0x100fe200020e06ed */
[----:B------:R-:W-:Y:S01]  /*4680*/  IADD3 R170, P1, R5, UR8, RZ ;  /* 0x0000000805aa7c10 */ /* 0x000fe2000ff3e0ff */
[C---:B------:R-:W-:Y:S01]  /*4690*/  IMAD.X R252, R69.reuse, 0x1, R252, P0 ;  /* 0x0000000145fc7824 */ /* 0x040fe200000e06fc */
[----:B------:R0:W-:Y:S01]  /*46a0*/  STL [R1+0x4], R0 ;  /* 0x0000040001007387 */ /* 0x0001e20000100800 */
[----:B------:R-:W-:Y:S01]  /*46b0*/  IMAD.X R237, R69, 0x1, R237, P3 ;  /* 0x0000000145ed7824 */ /* 0x000fe200018e06ed */
[----:B------:R-:W-:Y:S02]  /*46c0*/  IADD3 R169, P0, R4, UR8, RZ ;  /* 0x0000000804a97c10 */ /* 0x000fe4000ff1e0ff */
[----:B------:R-:W-:Y:S02]  /*46d0*/  CS2R R68, SRZ ;  /* 0x0000000000447805 */ /* 0x000fe4000001ff00 */
[----:B------:R-:W-:-:S02]  /*46e0*/  IADD3 R180, P3, R7, UR8, RZ ;  /* 0x0000000807b47c10 */ /* 0x000fc4000ff7e0ff */
[----:B------:R-:W-:Y:S01]  /*46f0*/  IADD3 R186, P4, R8, UR8, RZ ;  /* 0x0000000808ba7c10 */ /* 0x000fe2000ff9e0ff */
[----:B------:R-:W-:Y:S01]  /*4700*/  ULDC UR8, c[0x0][0x210] ;  /* 0x0000840000087ab9 */ /* 0x000fe20000000800 */
[----:B------:R-:W-:Y:S02]  /*4710*/  IADD3.X R181, R181, UR9, RZ, P0, !PT ;  /* 0x00000009b5b57c10 */ /* 0x000fe400087fe4ff */
[----:B------:R-:W-:Y:S01]  /*4720*/  CS2R R8, SRZ ;  /* 0x0000000000087805 */ /* 0x000fe2000001ff00 */
[----:B0-----:R-:W-:Y:S01]  /*4730*/  IMAD.SHL.U32 R0, R3, 0x10, RZ ;  /* 0x0000001003007824 */ /* 0x001fe200078e00ff */
[----:B------:R-:W-:Y:S01]  /*4740*/  IADD3.X R182, R182, UR9, RZ, P1, !PT ;  /* 0x00000009b6b67c10 */ /* 0x000fe20008ffe4ff */
[----:B------:R-:W0:Y:S01]  /*4750*/  LDC R3, c[0x0][0x214] ;  /* 0x00008500ff037b82 */ /* 0x000e220000000800 */
[----:B------:R-:W-:Y:S02]  /*4760*/  IADD3.X R183, R183, UR9, RZ, P2, !PT ;  /* 0x00000009b7b77c10 */ /* 0x000fe400097fe4ff */
[----:B------:R-:W-:-:S02]  /*4770*/  CS2R R10, SRZ ;  /* 0x00000000000a7805 */ /* 0x000fc4000001ff00 */
[----:B------:R-:W-:Y:S01]  /*4780*/  IADD3.X R184, R184, UR9, RZ, P3, !PT ;  /* 0x00000009b8b87c10 */ /* 0x000fe20009ffe4ff */
[----:B------:R1:W-:Y:S01]  /*4790*/  STL [R1+0x1dc], R0 ;  /* 0x0001dc0001007387 */ /* 0x0003e20000100800 */
[----:B------:R-:W-:Y:S01]  /*47a0*/  IADD3.X R185, R185, UR9, RZ, P4, !PT ;  /* 0x00000009b9b97c10 */ /* 0x000fe2000a7fe4ff */
[----:B------:R-:W-:-:S04]  /*47b0*/  USHF.R.S32.HI UR9, URZ, 0x1f, UR4 ;  /* 0x0000001f3f097899 */ /* 0x000fc80008011404 */
[----:B------:R-:W-:Y:S01]  /*47c0*/  ULEA.HI UR4, UR9, UR4, URZ, 0x5 ;  /* 0x0000000409047291 */ /* 0x000fe2000f8f283f */
[----:B-1----:R-:W-:-:S03]  /*47d0*/  IMAD.U32 R0, RZ, RZ, UR8 ;  /* 0x00000008ff007e24 */ /* 0x002fc6000f8e00ff */
[----:B------:R-:W-:-:S12]  /*47e0*/  USHF.R.S32.HI UR4, URZ, 0x5, UR4 ;  /* 0x000000053f047899 */ /* 0x000fd80008011404 */
.L_x_2:
[----:B------:R-:W2:Y:S04]  /*47f0*/  LDL R28, [R1] ;  /* 0x00000000011c7983 */ /* 0x000ea80000100800 */
[----:B------:R-:W3:Y:S04]  /*4800*/  LDL R175, [R1+0x8] ;  /* 0x0000080001af7983 */ /* 0x000ee80000100800 */
[----:B------:R-:W4:Y:S04]  /*4810*/  LDL R163, [R1+0x4] ;  /* 0x0000040001a37983 */ /* 0x000f280000100800 */
[----:B------:R-:W5:Y:S04]  /*4820*/  LDL R162, [R1+0x10] ;  /* 0x0000100001a27983 */ /* 0x000f680000100800 */
[----:B------:R-:W5:Y:S04]  /*4830*/  LDL R173, [R1+0x18] ;  /* 0x0000180001ad7983 */ /* 0x000f680000100800 */
[----:B------:R-:W5:Y:S01]  /*4840*/  LDL R172, [R1+0xc] ;  /* 0x00000c0001ac7983 */ /* 0x000f620000100800 */
[----:B------:R-:W-:-:S02]  /*4850*/  ISETP.GT.AND P2, PT, R2, RZ, PT ;  /* 0x000000ff0200720c */ /* 0x000fc40003f44270 */
[----:B------:R-:W-:Y:S01]  /*4860*/  SHF.R.S32.HI R7, RZ, 0x1f, R166 ;  /* 0x0000001fff077819 */ /* 0x000fe200000114a6 */
[----:B------:R-:W5:Y:S01]  /*4870*/  LDL R33, [R1+0x14] ;  /* 0x0000140001217983 */ /* 0x000f620000100800 */
[-C--:B------:R-:W-:Y:S02]  /*4880*/  IADD3 R6, P1, R166, R0.reuse, RZ ;  /* 0x00000000a6067210 */ /* 0x080fe40007f3e0ff */
[----:B------:R-:W-:Y:S01]  /*4890*/  SHF.R.S32.HI R5, RZ, 0x1f, R167 ;  /* 0x0000001fff057819 */ /* 0x000fe200000114a7 */
[----:B------:R-:W5:Y:S01]  /*48a0*/  LDL R32, [R1+0x20] ;  /* 0x0000200001207983 */ /* 0x000f620000100800 */
[----:B------:R-:W-:Y:S01]  /*48b0*/  IADD3 R4, P0, R167, R0, RZ ;  /* 0x00000000a7047210 */ /* 0x000fe20007f1e0ff */
[----:B0-----:R-:W-:Y:S01]  /*48c0*/  IMAD.X R7, R7, 0x1, R3, P1 ;  /* 0x0000000107077824 */ /* 0x001fe200008e0603 */
[----:B------:R-:W-:Y:S01]  /*48d0*/  PRMT R157, RZ, 0x7610, R157 ;  /* 0x00007610ff9d7816 */ /* 0x000fe2000000009d */
[----:B------:R-:W5:Y:S01]  /*48e0*/  LDL R174, [R1+0x28] ;  /* 0x0000280001ae7983 */ /* 0x000f620000100800 */
[----:B------:R-:W-:Y:S01]  /*48f0*/  PRMT R144, RZ, 0x7610, R144 ;  /* 0x00007610ff907816 */ /* 0x000fe20000000090 */
[----:B------:R-:W-:Y:S01]  /*4900*/  IMAD.X R5, R5, 0x1, R3, P0 ;  /* 0x0000000105057824 */ /* 0x000fe200000e0603 */
[----:B------:R-:W-:Y:S01]  /*4910*/  ISETP.GT.AND P3, PT, R2, 0x1, PT ;  /* 0x000000010200780c */ /* 0x000fe20003f64270 */
[----:B------:R-:W5:Y:S04]  /*4920*/  LDL R29, [R1+0x1c] ;  /* 0x00001c00011d7983 */ /* 0x000f680000100800 */
[----:B------:R0:W5:Y:S01]  /*4930*/  @P2 LDG.E.U8 R157, desc[UR6][R6.64] ;  /* 0x00000006069d2981 */ /* 0x000162000c1e1100 */
[----:B------:R-:W-:-:S03]  /*4940*/  PRMT R158, RZ, 0x7610, R158 ;  /* 0x00007610ff9e7816 */ /* 0x000fc6000000009e */
[----:B------:R1:W5:Y:S01]  /*4950*/  @P2 LDG.E.U8 R144, desc[UR6][R4.64] ;  /* 0x0000000604902981 */ /* 0x000362000c1e1100 */
[----:B------:R-:W-:Y:S02]  /*4960*/  PRMT R161, RZ, 0x7610, R161 ;  /* 0x00007610ffa17816 */ /* 0x000fe400000000a1 */
[----:B------:R-:W-:Y:S01]  /*4970*/  PRMT R156, RZ, 0x7610, R156 ;  /* 0x00007610ff9c7816 */ /* 0x000fe2000000009c */
[----:B------:R-:W5:Y:S01]  /*4980*/  LDL R176, [R1+0x38] ;  /* 0x0000380001b07983 */ /* 0x000f620000100800 */
[C---:B0-----:R-:W-:Y:S02]  /*4990*/  IADD3 R6, P1, R0.reuse, R238, RZ ;  /* 0x000000ee00067210 */ /* 0x041fe40007f3e0ff */
[----:B------:R-:W-:Y:S01]  /*49a0*/  PRMT R155, RZ, 0x7610, R155 ;  /* 0x00007610ff9b7816 */ /* 0x000fe2000000009b */
[----:B------:R-:W5:Y:S01]  /*49b0*/  LDL R217, [R1+0x68] ;  /* 0x0000680001d97983 */ /* 0x000f620000100800 */
[----:B-1----:R-:W-:Y:S01]  /*49c0*/  IADD3 R4, P0, R0, R240, RZ ;  /* 0x000000f000047210 */ /* 0x002fe20007f1e0ff */
[C---:B------:R-:W-:Y:S01]  /*49d0*/  IMAD.X R7, R3.reuse, 0x1, R237, P1 ;  /* 0x0000000103077824 */ /* 0x040fe200008e06ed */
[----:B------:R-:W-:Y:S01]  /*49e0*/  ISETP.GT.AND P2, PT, R2, 0x2, PT ;  /* 0x000000020200780c */ /* 0x000fe20003f44270 */
[----:B------:R-:W5:Y:S02]  /*49f0*/  LDL R216, [R1+0x5c] ;  /* 0x00005c0001d87983 */ /* 0x000f640000100800 */
[----:B------:R-:W-:-:S02]  /*4a00*/  IMAD.X R5, R3, 0x1, R239, P0 ;  /* 0x0000000103057824 */ /* 0x000fc400000e06ef */
[----:B------:R2:W5:Y:S04]  /*4a10*/  @P3 LDG.E.U8 R158, desc[UR6][R6.64] ;  /* 0x00000006069e3981 */ /* 0x000568000c1e1100 */
[----:B------:R3:W5:Y:S01]  /*4a20*/  @P3 LDG.E.U8 R161, desc[UR6][R4.64] ;  /* 0x0000000604a13981 */ /* 0x000762000c1e1100 */
[----:B------:R-:W-:Y:S02]  /*4a30*/  PRMT R152, RZ, 0x7610, R152 ;  /* 0x00007610ff987816 */ /* 0x000fe40000000098 */
[----:B------:R-:W-:Y:S01]  /*4a40*/  PRMT R151, RZ, 0x7610, R151 ;  /* 0x00007610ff977816 */ /* 0x000fe20000000097 */
[----:B------:R-:W5:Y:S01]  /*4a50*/  LDL R177, [R1+0x6c] ;  /* 0x00006c0001b17983 */ /* 0x000f620000100800 */
[----:B------:R-:W-:Y:S02]  /*4a60*/  PRMT R147, RZ, 0x7610, R147 ;  /* 0x00007610ff937816 */ /* 0x000fe40000000093 */
[----:B------:R-:W-:Y:S01]  /*4a70*/  PRMT R148, RZ, 0x7610, R148 ;  /* 0x00007610ff947816 */ /* 0x000fe20000000094 */
[----:B------:R-:W5:Y:S01]  /*4a80*/  LDL R215, [R1+0x78] ;  /* 0x0000780001d77983 */ /* 0x000f620000100800 */
[----:B------:R-:W-:-:S02]  /*4a90*/  PRMT R35, RZ, 0x7610, R35 ;  /* 0x00007610ff237816 */ /* 0x000fc40000000023 */
[----:B------:R-:W-:Y:S01]  /*4aa0*/  PRMT R34, RZ, 0x7610, R34 ;  /* 0x00007610ff227816 */ /* 0x000fe20000000022 */
[----:B------:R-:W5:Y:S01]  /*4ab0*/  LDL R221, [R1+0xc8] ;  /* 0x0000c80001dd7983 */ /* 0x000f620000100800 */
        /* <DEDUP_REMOVED lines=30> */
[----:B--2---:R-:W-:-:S03]  /*4ca0*/  IADD3 R6, P1, R0, R28, RZ ;  /* 0x0000001c00067210 */ /* 0x004fc60007f3e0ff */
[----:B------:R-:W2:Y:S01]  /*4cb0*/  LDL R28, [R1+0x24] ;  /* 0x00002400011c7983 */ /* 0x000ea20000100800 */
[C---:B---3--:R-:W-:Y:S01]  /*4cc0*/  IADD3 R4, P0, R0.reuse, R175, RZ ;  /* 0x000000af00047210 */ /* 0x048fe20007f1e0ff */
[C---:B------:R-:W-:Y:S02]  /*4cd0*/  IMAD.X R7, R3.reuse, 0x1, R252, P1 ;  /* 0x0000000103077824 */ /* 0x040fe400008e06fc */
[----:B------:R-:W3:Y:S02]  /*4ce0*/  LDL R175, [R1+0x2c] ;  /* 0x00002c0001af7983 */ /* 0x000ee40000100800 */
[----:B----4-:R-:W-:Y:S02]  /*4cf0*/  IMAD.X R5, R3, 0x1, R163, P0 ;  /* 0x0000000103057824 */ /* 0x010fe400000e06a3 */
[----:B------:R5:W4:Y:S04]  /*4d00*/  @P2 LDG.E.U8 R156, desc[UR6][R6.64] ;  /* 0x00000006069c2981 */ /* 0x000b28000c1e1100 */
[----:B------:R-:W3:Y:S04]  /*4d10*/  LDL R163, [R1+0x30] ;  /* 0x0000300001a37983 */ /* 0x000ee80000100800 */
[----:B------:R0:W4:Y:S01]  /*4d20*/  @P2 LDG.E.U8 R155, desc[UR6][R4.64] ;  /* 0x00000006049b2981 */ /* 0x000122000c1e1100 */
[----:B-----5:R-:W-:-:S03]  /*4d30*/  IADD3 R6, P1, R0, R162, RZ ;  /* 0x000000a200067210 */ /* 0x020fc60007f3e0ff */
[----:B------:R-:W5:Y:S02]  /*4d40*/  LDL R162, [R1+0x34] ;  /* 0x0000340001a27983 */ /* 0x000f640000100800 */
[----:B------:R-:W-:Y:S02]  /*4d50*/  IMAD.X R7, R3, 0x1, R172, P1 ;  /* 0x0000000103077824 */ /* 0x000fe400008e06ac */
[----:B------:R-:W4:Y:S01]  /*4d60*/  LDL R172, [R1+0x48] ;  /* 0x0000480001ac7983 */ /* 0x000f220000100800 */
[----:B0-----:R-:W-:-:S03]  /*4d70*/  IADD3 R4, P0, R0, R173, RZ ;  /* 0x000000ad00047210 */ /* 0x001fc60007f1e0ff */
[----:B------:R-:W4:Y:S01]  /*4d80*/  LDL R173, [R1+0x40] ;  /* 0x0000400001ad7983 */ /* 0x000f220000100800 */
[C---:B------:R-:W-:Y:S01]  /*4d90*/  ISETP.GT.AND P3, PT, R2.reuse, 0x3, PT ;  /* 0x000000030200780c */ /* 0x040fe20003f64270 */
[----:B------:R-:W-:Y:S01]  /*4da0*/  IMAD.X R5, R3, 0x1, R33, P0 ;  /* 0x0000000103057824 */ /* 0x000fe200000e0621 */
[----:B------:R-:W-:Y:S01]  /*4db0*/  ISETP.GT.AND P2, PT, R2, 0x4, PT ;  /* 0x000000040200780c */ /* 0x000fe20003f44270 */
[----:B------:R-:W4:Y:S10]  /*4dc0*/  LDL R33, [R1+0x3c] ;  /* 0x00003c0001217983 */ /* 0x000f340000100800 */
[----:B------:R0:W4:Y:S04]  /*4dd0*/  @P3 LDG.E.U8 R152, desc[UR6][R6.64] ;  /* 0x0000000606983981 */ /* 0x000128000c1e1100 */
[----:B------:R1:W4:Y:S01]  /*4de0*/  @P3 LDG.E.U8 R151, desc[UR6][R4.64] ;  /* 0x0000000604973981 */ /* 0x000322000c1e1100 */
[----:B0-----:R-:W-:-:S03]  /*4df0*/  IADD3 R6, P1, R0, R32, RZ ;  /* 0x0000002000067210 */ /* 0x001fc60007f3e0ff */
[----:B------:R-:W4:Y:S01]  /*4e00*/  LDL R32, [R1+0x44] ;  /* 0x0000440001207983 */ /* 0x000f220000100800 */
[----:B-1----:R-:W-:Y:S01]  /*4e10*/  IADD3 R4, P0, R0, R174, RZ ;  /* 0x000000ae00047210 */ /* 0x002fe20007f1e0ff */
[C---:B------:R-:W-:Y:S01]  /*4e20*/  IMAD.X R7, R3.reuse, 0x1, R29, P1 ;  /* 0x0000000103077824 */ /* 0x040fe200008e061d */
[----:B------:R-:W-:Y:S01]  /*4e30*/  ISETP.GT.AND P3, PT, R2, 0x5, PT ;  /* 0x000000050200780c */ /* 0x000fe20003f64270 */
[----:B------:R-:W4:Y:S04]  /*4e40*/  LDL R29, [R1+0x50] ;  /* 0x00005000011d7983 */ /* 0x000f280000100800 */
[----:B------:R-:W4:Y:S04]  /*4e50*/  LDL R174, [R1+0x4c] ;  /* 0x00004c0001ae7983 */ /* 0x000f280000100800 */
[----:B------:R3:W4:Y:S01]  /*4e60*/  @P2 LDG.E.U8 R148, desc[UR6][R6.64] ;  /* 0x0000000606942981 */ /* 0x000722000c1e1100 */
[----:B--2---:R-:W-:-:S03]  /*4e70*/  IMAD.X R5, R3, 0x1, R28, P0 ;  /* 0x0000000103057824 */ /* 0x004fc600000e061c */
[----:B------:R-:W2:Y:S04]  /*4e80*/  LDL R28, [R1+0x58] ;  /* 0x00005800011c7983 */ /* 0x000ea80000100800 */
[----:B------:R0:W2:Y:S01]  /*4e90*/  @P2 LDG.E.U8 R147, desc[UR6][R4.64] ;  /* 0x0000000604932981 */ /* 0x0000a2000c1e1100 */
[----:B---3--:R-:W-:-:S03]  /*4ea0*/  IADD3 R6, P1, R0, R163, RZ ;  /* 0x000000a300067210 */ /* 0x008fc60007f3e0ff */
[----:B------:R-:W3:Y:S01]  /*4eb0*/  LDL R163, [R1+0x54] ;  /* 0x0000540001a37983 */ /* 0x000ee20000100800 */
[C---:B0-----:R-:W-:Y:S01]  /*4ec0*/  IADD3 R4, P0, R0.reuse, R176, RZ ;  /* 0x000000b000047210 */ /* 0x041fe20007f1e0ff */
[C---:B------:R-:W-:Y:S02]  /*4ed0*/  IMAD.X R7, R3.reuse, 0x1, R175, P1 ;  /* 0x0000000103077824 */ /* 0x040fe400008e06af */
[----:B------:R-:W3:Y:S02]  /*4ee0*/  LDL R176, [R1+0x74] ;  /* 0x0000740001b07983 */ /* 0x000ee40000100800 */
[----:B-----5:R-:W-:Y:S02]  /*4ef0*/  IMAD.X R5, R3, 0x1, R162, P0 ;  /* 0x0000000103057824 */ /* 0x020fe400000e06a2 */
[----:B------:R4:W5:Y:S04]  /*4f00*/  @P3 LDG.E.U8 R35, desc[UR6][R6.64] ;  /* 0x0000000606233981 */ /* 0x000968000c1e1100 */
[----:B------:R-:W5:Y:S04]  /*4f10*/  LDL R162, [R1+0x60] ;  /* 0x0000600001a27983 */ /* 0x000f680000100800 */
[----:B------:R0:W5:Y:S01]  /*4f20*/  @P3 LDG.E.U8 R34, desc[UR6][R4.64] ;  /* 0x0000000604223981 */ /* 0x000162000c1e1100 */
[----:B----4-:R-:W-:-:S03]  /*4f30*/  IADD3 R6, P1, R0, R173, RZ ;  /* 0x000000ad00067210 */ /* 0x010fc60007f3e0ff */
[----:B------:R-:W4:Y:S01]  /*4f40*/  LDL R173, [R1+0x64] ;  /* 0x0000640001ad7983 */ /* 0x000f220000100800 */
[----:B------:R-:W-:-:S03]  /*4f50*/  ISETP.GT.AND P2, PT, R2, 0x6, PT ;  /* 0x000000060200780c */ /* 0x000fc60003f44270 */
[----:B------:R-:W4:Y:S01]  /*4f60*/  LDL R175, [R1+0x88] ;  /* 0x0000880001af7983 */ /* 0x000f220000100800 */
[----:B0-----:R-:W-:-:S03]  /*4f70*/  IADD3 R4, P0, R0, R172, RZ ;  /* 0x000000ac00047210 */ /* 0x001fc60007f1e0ff */
[----:B------:R-:W4:Y:S01]  /*4f80*/  LDL R172, [R1+0x70] ;  /* 0x0000700001ac7983 */ /* 0x000f220000100800 */
[----:B------:R-:W-:Y:S01]  /*4f90*/  ISETP.GT.AND P3, PT, R2, 0x7, PT ;  /* 0x000000070200780c */ /* 0x000fe20003f64270 */
[----:B------:R-:W-:-:S05]  /*4fa0*/  IMAD.X R7, R3, 0x1, R33, P1 ;  /* 0x0000000103077824 */ /* 0x000fca00008e0621 */
[----:B------:R0:W4:Y:S01]  /*4fb0*/  @P2 LDG.E.U8 R31, desc[UR6][R6.64] ;  /* 0x00000006061f2981 */ /* 0x000122000c1e1100 */
[----:B------:R-:W-:Y:S01]  /*4fc0*/  IMAD.X R5, R3, 0x1, R32, P0 ;  /* 0x0000000103057824 */ /* 0x000fe200000e0620 */
[----:B------:R-:W-:-:S04]  /*4fd0*/  IADD3 R32, P1, R0, R29, RZ ;  /* 0x0000001d00207210 */ /* 0x000fc80007f3e0ff */
[----:B------:R1:W4:Y:S01]  /*4fe0*/  @P2 LDG.E.U8 R30, desc[UR6][R4.64] ;  /* 0x00000006041e2981 */ /* 0x000322000c1e1100 */
[----:B------:R-:W-:Y:S01]  /*4ff0*/  ISETP.GT.AND P2, PT, R2, 0x8, PT ;  /* 0x000000080200780c */ /* 0x000fe20003f44270 */
[----:B------:R-:W-:Y:S01]  /*5000*/  IMAD.X R33, R3, 0x1, R174, P1 ;  /* 0x0000000103217824 */ /* 0x000fe200008e06ae */
[----:B0-----:R-:W-:Y:S01]  /*5010*/  PRMT R7, RZ, 0x7610, R7 ;  /* 0x00007610ff077816 */ /* 0x001fe20000000007 */
[----:B------:R-:W4:Y:S01]  /*5020*/  LDL R174, [R1+0x7c] ;  /* 0x00007c0001ae7983 */ /* 0x000f220000100800 */
[----:B-1----:R-:W-:-:S06]  /*5030*/  PRMT R5, RZ, 0x7610, R5 ;  /* 0x00007610ff057816 */ /* 0x002fcc0000000005 */
[----:B------:R5:W4:Y:S01]  /*5040*/  @P3 LDG.E.U8 R5, desc[UR6][R32.64] ;  /* 0x0000000620053981 */ /* 0x000b22000c1e1100 */
[----:B--2---:R-:W-:-:S05]  /*5050*/  IADD3 R28, P0, R0, R28, RZ ;  /* 0x0000001c001c7210 */ /* 0x004fca0007f1e0ff */
[----:B---3--:R-:W-:Y:S02]  /*5060*/  IMAD.X R29, R3, 0x1, R163, P0 ;  /* 0x00000001031d7824 */ /* 0x008fe400000e06a3 */
[----:B------:R-:W2:Y:S04]  /*5070*/  LDL R163, [R1+0x80] ;  /* 0x0000800001a37983 */ /* 0x000ea80000100800 */
[----:B------:R0:W3:Y:S01]  /*5080*/  @P3 LDG.E.U8 R7, desc[UR6][R28.64] ;  /* 0x000000061c073981 */ /* 0x0000e2000c1e1100 */
[----:B-----5:R-:W-:-:S03]  /*5090*/  IADD3 R32, P1, R0, R162, RZ ;  /* 0x000000a200207210 */ /* 0x020fc60007f3e0ff */
[----:B------:R-:W5:Y:S01]  /*50a0*/  LDL R162, [R1+0x84] ;  /* 0x0000840001a27983 */ /* 0x000f620000100800 */
[C---:B0-----:R-:W-:Y:S01]  /*50b0*/  IADD3 R28, P0, R0.reuse, R217, RZ ;  /* 0x000000d9001c7210 */ /* 0x041fe20007f1e0ff */
[C---:B------:R-:W-:Y:S02]  /*50c0*/  IMAD.X R33, R3.reuse, 0x1, R216, P1 ;  /* 0x0000000103217824 */ /* 0x040fe400008e06d8 */
[----:B------:R-:W3:Y:S02]  /*50d0*/  LDL R217, [R1+0x98] ;  /* 0x0000980001d97983 */ /* 0x000ee40000100800 */
[----:B----4-:R-:W-:Y:S02]  /*50e0*/  IMAD.X R29, R3, 0x1, R173, P0 ;  /* 0x00000001031d7824 */ /* 0x010fe400000e06ad */
[----:B------:R0:W4:Y:S04]  /*50f0*/  @P2 LDG.E.U8 R179, desc[UR6][R32.64] ;  /* 0x0000000620b32981 */ /* 0x000128000c1e1100 */
[----:B------:R-:W3:Y:S04]  /*5100*/  LDL R173, [R1+0x90] ;  /* 0x0000900001ad7983 */ /* 0x000ee80000100800 */
[----:B------:R-:W4:Y:S01]  /*5110*/  LDL R216, [R1+0x8c] ;  /* 0x00008c0001d87983 */ /* 0x000f220000100800 */
[----:B0-----:R-:W-:-:S03]  /*5120*/  IADD3 R32, P1, R0, R172, RZ ;  /* 0x000000ac00207210 */ /* 0x001fc60007f3e0ff */
[----:B------:R-:W4:Y:S02]  /*5130*/  LDL R172, [R1+0x94] ;  /* 0x0000940001ac7983 */ /* 0x000f240000100800 */
[----:B------:R-:W-:Y:S02]  /*5140*/  IMAD.X R33, R3, 0x1, R177, P1 ;  /* 0x0000000103217824 */ /* 0x000fe400008e06b1 */
[----:B------:R0:W4:Y:S04]  /*5150*/  @P2 LDG.E.U8 R178, desc[UR6][R28.64] ;  /* 0x000000061cb22981 */ /* 0x000128000c1e1100 */
[----:B------:R-:W4:Y:S01]  /*5160*/  LDL R177, [R1+0xa8] ;  /* 0x0000a80001b17983 */ /* 0x000f220000100800 */
[----:B0-----:R-:W-:-:S03]  /*5170*/  IADD3 R28, P0, R0, R215, RZ ;  /* 0x000000d7001c7210 */ /* 0x001fc60007f1e0ff */
[----:B------:R-:W4:Y:S02]  /*5180*/  LDL R215, [R1+0xa0] ;  /* 0x0000a00001d77983 */ /* 0x000f240000100800 */
[----:B------:R-:W-:Y:S02]  /*5190*/  IMAD.X R29, R3, 0x1, R176, P0 ;  /* 0x00000001031d7824 */ /* 0x000fe400000e06b0 */
[----:B------:R-:W4:Y:S01]  /*51a0*/  LDL R176, [R1+0x9c] ;  /* 0x00009c0001b07983 */ /* 0x000f220000100800 */
[C---:B------:R-:W-:Y:S02]  /*51b0*/  ISETP.GT.AND P3, PT, R2.reuse, 0x9, PT ;  /* 0x000000090200780c */ /* 0x040fe40003f64270 */
[----:B------:R-:W-:-:S11]  /*51c0*/  ISETP.GT.AND P2, PT, R2, 0xa, PT ;  /* 0x0000000a0200780c */ /* 0x000fd60003f44270 */
[----:B------:R0:W4:Y:S04]  /*51d0*/  @P3 LDG.E.U8 R159, desc[UR6][R28.64] ;  /* 0x000000061c9f3981 */ /* 0x000128000c1e1100 */
[----:B------:R2:W4:Y:S01]  /*51e0*/  @P3 LDG.E.U8 R160, desc[UR6][R32.64] ;  /* 0x0000000620a03981 */ /* 0x000522000c1e1100 */
[----:B0-----:R-:W-:-:S03]  /*51f0*/  IADD3 R28, P0, R0, R175, RZ ;  /* 0x000000af001c7210 */ /* 0x001fc60007f1e0ff */
[----:B------:R-:W4:Y:S01]  /*5200*/  LDL R175, [R1+0xb8] ;  /* 0x0000b80001af7983 */ /* 0x000f220000100800 */
[----:B------:R-:W-:Y:S02]  /*5210*/  ISETP.GT.AND P3, PT, R2, 0xb, PT ;  /* 0x0000000b0200780c */ /* 0x000fe40003f64270 */
[----:B--2---:R-:W-:Y:S02]  /*5220*/  IADD3 R32, P1, R0, R163, RZ ;  /* 0x000000a300207210 */ /* 0x004fe40007f3e0ff */
[----:B------:R-:W2:Y:S03]  /*5230*/  LDL R163, [R1+0xa4] ;  /* 0x0000a40001a37983 */ /* 0x000ea60000100800 */
[C---:B------:R-:W-:Y:S02]  /*5240*/  IMAD.X R33, R3.reuse, 0x1, R174, P1 ;  /* 0x0000000103217824 */ /* 0x040fe400008e06ae */
[----:B------:R-:W2:Y:S04]  /*5250*/  LDL R174, [R1+0xac] ;  /* 0x0000ac0001ae7983 */ /* 0x000ea80000100800 */
[----:B------:R3:W2:Y:S01]  /*5260*/  @P2 LDG.E.U8 R154, desc[UR6][R32.64] ;  /* 0x00000006209a2981 */ /* 0x0006a2000c1e1100 */
[----:B-----5:R-:W-:-:S03]  /*5270*/  IMAD.X R29, R3, 0x1, R162, P0 ;  /* 0x00000001031d7824 */ /* 0x020fc600000e06a2 */
[----:B------:R-:W5:Y:S04]  /*5280*/  LDL R162, [R1+0xb0] ;  /* 0x0000b00001a27983 */ /* 0x000f680000100800 */
[----:B------:R0:W5:Y:S01]  /*5290*/  @P2 LDG.E.U8 R153, desc[UR6][R28.64] ;  /* 0x000000061c992981 */ /* 0x000162000c1e1100 */
[----:B---3--:R-:W-:-:S03]  /*52a0*/  IADD3 R32, P1, R0, R173, RZ ;  /* 0x000000ad00207210 */ /* 0x008fc60007f3e0ff */
[----:B------:R-:W3:Y:S01]  /*52b0*/  LDL R173, [R1+0xb4] ;  /* 0x0000b40001ad7983 */ /* 0x000ee20000100800 */
[C---:B0-----:R-:W-:Y:S01]  /*52c0*/  IADD3 R28, P0, R0.reuse, R217, RZ ;  /* 0x000000d9001c7210 */ /* 0x041fe20007f1e0ff */
[C---:B----4-:R-:W-:Y:S02]  /*52d0*/  IMAD.X R33, R3.reuse, 0x1, R216, P1 ;  /* 0x0000000103217824 */ /* 0x050fe400008e06d8 */
[----:B------:R-:W4:Y:S02]  /*52e0*/  LDL R217, [R1+0xbc] ;  /* 0x0000bc0001d97983 */ /* 0x000f240000100800 */
[----:B------:R-:W-:Y:S02]  /*52f0*/  IMAD.X R29, R3, 0x1, R172, P0 ;  /* 0x00000001031d7824 */ /* 0x000fe400000e06ac */
[----:B------:R-:W4:Y:S04]  /*5300*/  LDL R216, [R1+0xc4] ;  /* 0x0000c40001d87983 */ /* 0x000f280000100800 */
[----:B------:R-:W4:Y:S04]  /*5310*/  LDL R172, [R1+0xc0] ;  /* 0x0000c00001ac7983 */ /* 0x000f280000100800 */
[----:B------:R0:W4:Y:S04]  /*5320*/  @P3 LDG.E.U8 R149, desc[UR6][R28.64] ;  /* 0x000000061c953981 */ /* 0x000128000c1e1100 */
[----:B------:R1:W4:Y:S01]  /*5330*/  @P3 LDG.E.U8 R150, desc[UR6][R32.64] ;  /* 0x0000000620963981 */ /* 0x000322000c1e1100 */
[----:B0-----:R-:W-:-:S03]  /*5340*/  IADD3 R28, P0, R0, R177, RZ ;  /* 0x000000b1001c7210 */ /* 0x001fc60007f1e0ff */
[----:B------:R-:W4:Y:S01]  /*5350*/  LDL R177, [R1+0xd0] ;  /* 0x0000d00001b17983 */ /* 0x000f220000100800 */
[----:B-1----:R-:W-:-:S03]  /*5360*/  IADD3 R32, P1, R0, R215, RZ ;  /* 0x000000d700207210 */ /* 0x002fc60007f3e0ff */
[----:B------:R-:W4:Y:S02]  /*5370*/  LDL R215, [R1+0xcc] ;  /* 0x0000cc0001d77983 */ /* 0x000f240000100800 */
[----:B------:R-:W-:Y:S02]  /*5380*/  IMAD.X R33, R3, 0x1, R176, P1 ;  /* 0x0000000103217824 */ /* 0x000fe400008e06b0 */
[----:B------:R-:W4:Y:S01]  /*5390*/  LDL R176, [R1+0xd4] ;  /* 0x0000d40001b07983 */ /* 0x000f220000100800 */
[C---:B------:R-:W-:Y:S02]  /*53a0*/  ISETP.GT.AND P2, PT, R2.reuse, 0xc, PT ;  /* 0x0000000c0200780c */ /* 0x040fe40003f44270 */
[----:B------:R-:W-:-:S11]  /*53b0*/  ISETP.GT.AND P3, PT, R2, 0xd, PT ;  /* 0x0000000d0200780c */ /* 0x000fd60003f64270 */
[----:B------:R0:W4:Y:S02]  /*53c0*/  @P2 LDG.E.U8 R146, desc[UR6][R32.64] ;  /* 0x0000000620922981 */ /* 0x000124000c1e1100 */
[----:B0-----:R-:W-:Y:S02]  /*53d0*/  PRMT R33, RZ, 0x7610, R33 ;  /* 0x00007610ff217816 */ /* 0x001fe40000000021 */
[----:B------:R-:W-:Y:S01]  /*53e0*/  PRMT R32, RZ, 0x7610, R32 ;  /* 0x00007610ff207816 */ /* 0x000fe20000000020 */
[----:B--2---:R-:W-:-:S05]  /*53f0*/  IMAD.X R29, R3, 0x1, R163, P0 ;  /* 0x00000001031d7824 */ /* 0x004fca00000e06a3 */
[----:B------:R0:W2:Y:S01]  /*5400*/  @P2 LDG.E.U8 R145, desc[UR6][R28.64] ;  /* 0x000000061c912981 */ /* 0x0000a2000c1e1100 */
[----:B------:R-:W-:Y:S02]  /*5410*/  ISETP.GT.AND P2, PT, R2, 0xe, PT ;  /* 0x0000000e0200780c */ /* 0x000fe40003f44270 */
[C---:B-----5:R-:W-:Y:S02]  /*5420*/  IADD3 R162, P1, R0.reuse, R162, RZ ;  /* 0x000000a200a27210 */ /* 0x060fe40007f3e0ff */
[----:B0-----:R-:W-:Y:S02]  /*5430*/  IADD3 R28, P0, R0, R175, RZ ;  /* 0x000000af001c7210 */ /* 0x001fe40007f1e0ff */
[----:B------:R-:W5:Y:S01]  /*5440*/  LDL R175, [R1+0xe0] ;  /* 0x0000e00001af7983 */ /* 0x000f620000100800 */
[----:B------:R-:W-:-:S03]  /*5450*/  IMAD.X R163, R3, 0x1, R174, P1 ;  /* 0x0000000103a37824 */ /* 0x000fc600008e06ae */
[----:B------:R-:W2:Y:S01]  /*5460*/  LDL R174, [R1+0xe8] ;  /* 0x0000e80001ae7983 */ /* 0x000ea20000100800 */
[----:B---3--:R-:W-:-:S03]  /*5470*/  IMAD.X R29, R3, 0x1, R173, P0 ;  /* 0x00000001031d7824 */ /* 0x008fc600000e06ad */
[----:B------:R0:W3:Y:S04]  /*5480*/  @P3 LDG.E.U8 R33, desc[UR6][R162.64] ;  /* 0x00000006a2213981 */ /* 0x0000e8000c1e1100 */
[----:B------:R1:W3:Y:S01]  /*5490*/  @P3 LDG.E.U8 R32, desc[UR6][R28.64] ;  /* 0x000000061c203981 */ /* 0x0002e2000c1e1100 */
[C---:B0-----:R-:W-:Y:S02]  /*54a0*/  IADD3 R162, P0, R0.reuse, R221, RZ ;  /* 0x000000dd00a27210 */ /* 0x041fe40007f1e0ff */
[C---:B----4-:R-:W-:Y:S01]  /*54b0*/  IADD3 R172, P1, R0.reuse, R172, RZ ;  /* 0x000000ac00ac7210 */ /* 0x050fe20007f3e0ff */
[----:B------:R-:W4:Y:S01]  /*54c0*/  LDL R221, [R1+0x104] ;  /* 0x0001040001dd7983 */ /* 0x000f220000100800 */
[----:B-1----:R-:W-:Y:S01]  /*54d0*/  PRMT R29, RZ, 0x7610, R29 ;  /* 0x00007610ff1d7816 */ /* 0x002fe2000000001d */
[C---:B------:R-:W-:Y:S01]  /*54e0*/  IMAD.X R163, R3.reuse, 0x1, R216, P0 ;  /* 0x0000000103a37824 */ /* 0x040fe200000e06d8 */
[----:B------:R-:W-:Y:S01]  /*54f0*/  PRMT R28, RZ, 0x7610, R28 ;  /* 0x00007610ff1c7816 */ /* 0x000fe2000000001c */
[----:B------:R-:W-:Y:S01]  /*5500*/  IMAD.X R173, R3, 0x1, R217, P1 ;  /* 0x0000000103ad7824 */ /* 0x000fe200008e06d9 */
[----:B------:R-:W3:Y:S04]  /*5510*/  LDL R216, [R1+0xec] ;  /* 0x0000ec0001d87983 */ /* 0x000ee80000100800 */
[----:B------:R-:W4:Y:S04]  /*5520*/  LDL R217, [R1+0xf0] ;  /* 0x0000f00001d97983 */ /* 0x000f280000100800 */
[----:B------:R0:W3:Y:S04]  /*5530*/  @P2 LDG.E.U8 R29, desc[UR6][R172.64] ;  /* 0x00000006ac1d2981 */ /* 0x0000e8000c1e1100 */
[----:B------:R1:W3:Y:S01]  /*5540*/  @P2 LDG.E.U8 R28, desc[UR6][R162.64] ;  /* 0x00000006a21c2981 */ /* 0x0002e2000c1e1100 */
[----:B0-----:R-:W-:-:S03]  /*5550*/  IADD3 R172, P1, R0, R177, RZ ;  /* 0x000000b100ac7210 */ /* 0x001fc60007f3e0ff */
[----:B------:R-:W3:Y:S01]  /*5560*/  LDL R177, [R1+0xf4] ;  /* 0x0000f40001b17983 */ /* 0x000ee20000100800 */
[----:B-1----:R-:W-:Y:S01]  /*5570*/  IADD3 R162, P0, R0, R220, RZ ;  /* 0x000000dc00a27210 */ /* 0x002fe20007f1e0ff */
[C---:B------:R-:W-:Y:S01]  /*5580*/  IMAD.X R173, R3.reuse, 0x1, R215, P1 ;  /* 0x0000000103ad7824 */ /* 0x040fe200008e06d7 */
[C---:B------:R-:W-:Y:S01]  /*5590*/  ISETP.GT.AND P3, PT, R2.reuse, 0xf, PT ;  /* 0x0000000f0200780c */ /* 0x040fe20003f64270 */
[----:B------:R-:W3:Y:S02]  /*55a0*/  LDL R215, [R1+0xfc] ;  /* 0x0000fc0001d77983 */ /* 0x000ee40000100800 */
[----:B------:R-:W-:Y:S02]  /*55b0*/  IMAD.X R163, R3, 0x1, R176, P0 ;  /* 0x0000000103a37824 */ /* 0x000fe400000e06b0 */
[----:B------:R-:W3:Y:S01]  /*55c0*/  LDL R176, [R1+0x108] ;  /* 0x0001080001b07983 */ /* 0x000ee20000100800 */
[----:B------:R-:W-:Y:S02]  /*55d0*/  PRMT R6, RZ, 0x7610, R6 ;  /* 0x00007610ff067816 */ /* 0x000fe40000000006 */
[----:B------:R-:W-:Y:S01]  /*55e0*/  ISETP.GT.AND P2, PT, R2, 0x10, PT ;  /* 0x000000100200780c */ /* 0x000fe20003f44270 */
[----:B------:R-:W3:Y:S01]  /*55f0*/  LDL R220, [R1+0x110] ;  /* 0x0001100001dc7983 */ /* 0x000ee20000100800 */
[----:B------:R-:W-:-:S03]  /*5600*/  PRMT R4, RZ, 0x7610, R4 ;  /* 0x00007610ff047816 */ /* 0x000fc60000000004 */
[----:B------:R-:W3:Y:S04]  /*5610*/  @P3 LDG.E.U8 R6, desc[UR6][R172.64] ;  /* 0x00000006ac063981 */ /* 0x000ee8000c1e1100 */
[----:B------:R0:W3:Y:S01]  /*5620*/  @P3 LDG.E.U8 R4, desc[UR6][R162.64] ;  /* 0x00000006a2043981 */ /* 0x0000e2000c1e1100 */
[----:B------:R-:W-:Y:S02]  /*5630*/  ISETP.GT.AND P3, PT, R2, 0x11, PT ;  /* 0x000000110200780c */ /* 0x000fe40003f64270 */
[----:B0-----:R-:W-:Y:S02]  /*5640*/  PRMT R163, RZ, 0x7610, R163 ;  /* 0x00007610ffa37816 */ /* 0x001fe400000000a3 */
[----:B------:R-:W-:Y:S02]  /*5650*/  PRMT R162, RZ, 0x7610, R162 ;  /* 0x00007610ffa27816 */ /* 0x000fe400000000a2 */
[----:B-----5:R-:W-:-:S02]  /*5660*/  IADD3 R172, P1, R0, R175, RZ ;  /* 0x000000af00ac7210 */ /* 0x020fc40007f3e0ff */
[----:B--2---:R-:W-:-:S03]  /*5670*/  IADD3 R174, P0, R0, R174, RZ ;  /* 0x000000ae00ae7210 */ /* 0x004fc60007f1e0ff */
[C---:B------:R-:W-:Y:S02]  /*5680*/  IMAD.X R173, R3.reuse, 0x1, R219, P1 ;  /* 0x0000000103ad7824 */ /* 0x040fe400008e06db */
[----:B------:R-:W2:Y:S01]  /*5690*/  LDL R219, [R1+0x118] ;  /* 0x0001180001db7983 */ /* 0x000ea20000100800 */
[----:B------:R-:W-:-:S03]  /*56a0*/  IMAD.X R175, R3, 0x1, R218, P0 ;  /* 0x0000000103af7824 */ /* 0x000fc600000e06da */
[----:B------:R-:W5:Y:S04]  /*56b0*/  @P2 LDG.E.U8 R163, desc[UR6][R172.64] ;  /* 0x00000006aca32981 */ /* 0x000f68000c1e1100 */
[----:B------:R0:W5:Y:S04]  /*56c0*/  @P2 LDG.E.U8 R162, desc[UR6][R174.64] ;  /* 0x00000006aea22981 */ /* 0x000168000c1e1100 */
[----:B------:R-:W5:Y:S01]  /*56d0*/  LDL R218, [R1+0x10c] ;  /* 0x00010c0001da7983 */ /* 0x000f620000100800 */
[----:B0-----:R-:W-:-:S03]  /*56e0*/  IADD3 R174, P0, R0, R223, RZ ;  /* 0x000000df00ae7210 */ /* 0x001fc60007f1e0ff */
[----:B------:R-:W5:Y:S01]  /*56f0*/  LDL R223, [R1+0x120] ;  /* 0x0001200001df7983 */ /* 0x000f620000100800 */
[----:B----4-:R-:W-:-:S03]  /*5700*/  IADD3 R172, P1, R0, R217, RZ ;  /* 0x000000d900ac7210 */ /* 0x010fc60007f3e0ff */
[----:B------:R-:W4:Y:S02]  /*5710*/  LDL R217, [R1+0x114] ;  /* 0x0001140001d97983 */ /* 0x000f240000100800 */
[C---:B---3--:R-:W-:Y:S02]  /*5720*/  IMAD.X R173, R3.reuse, 0x1, R216, P1 ;  /* 0x0000000103ad7824 */ /* 0x048fe400008e06d8 */
[----:B------:R-:W3:Y:S04]  /*5730*/  LDL R216, [R1+0x128] ;  /* 0x0001280001d87983 */ /* 0x000ee80000100800 */
[----:B------:R0:W3:Y:S01]  /*5740*/  @P3 LDG.E.U8 R189, desc[UR6][R172.64] ;  /* 0x00000006acbd3981 */ /* 0x0000e2000c1e1100 */
[----:B------:R-:W-:-:S03]  /*5750*/  IMAD.X R175, R3, 0x1, R177, P0 ;  /* 0x0000000103af7824 */ /* 0x000fc600000e06b1 */
[----:B------:R-:W3:Y:S01]  /*5760*/  LDL R177, [R1+0x11c] ;  /* 0x00011c0001b17983 */ /* 0x000ee20000100800 */
[----:B0-----:R-:W-:-:S03]  /*5770*/  IADD3 R172, P1, R0, R222, RZ ;  /* 0x000000de00ac7210 */ /* 0x001fc60007f3e0ff */
[----:B------:R0:W3:Y:S02]  /*5780*/  @P3 LDG.E.U8 R190, desc[UR6][R174.64] ;  /* 0x00000006aebe3981 */ /* 0x0000e4000c1e1100 */
[----:B------:R-:W-:Y:S01]  /*5790*/  IMAD.X R173, R3, 0x1, R215, P1 ;  /* 0x0000000103ad7824 */ /* 0x000fe200008e06d7 */
[----:B------:R-:W-:Y:S01]  /*57a0*/  ISETP.GT.AND P2, PT, R2, 0x12, PT ;  /* 0x000000120200780c */ /* 0x000fe20003f44270 */
[----:B------:R-:W3:Y:S01]  /*57b0*/  LDL R215, [R1+0x130] ;  /* 0x0001300001d77983 */ /* 0x000ee20000100800 */
[----:B0-----:R-:W-:-:S03]  /*57c0*/  IADD3 R174, P0, R0, R176, RZ ;  /* 0x000000b000ae7210 */ /* 0x001fc60007f1e0ff */
[----:B------:R-:W3:Y:S04]  /*57d0*/  LDL R222, [R1+0x138] ;  /* 0x0001380001de7983 */ /* 0x000ee80000100800 */
[----:B------:R-:W3:Y:S01]  /*57e0*/  LDL R176, [R1+0x124] ;  /* 0x0001240001b07983 */ /* 0x000ee20000100800 */
[----:B------:R-:W-:-:S03]  /*57f0*/  IMAD.X R175, R3, 0x1, R221, P0 ;  /* 0x0000000103af7824 */ /* 0x000fc600000e06dd */
[----:B------:R-:W3:Y:S04]  /*5800*/  LDL R221, [R1+0x12c] ;  /* 0x00012c0001dd7983 */ /* 0x000ee80000100800 */
[----:B------:R0:W3:Y:S01]  /*5810*/  @P2 LDG.E.U8 R191, desc[UR6][R172.64] ;  /* 0x00000006acbf2981 */ /* 0x0000e2000c1e1100 */
[----:B------:R-:W-:-:S03]  /*5820*/  ISETP.GT.AND P3, PT, R2, 0x13, PT ;  /* 0x000000130200780c */ /* 0x000fc60003f64270 */
[----:B------:R2:W3:Y:S01]  /*5830*/  @P2 LDG.E.U8 R192, desc[UR6][R174.64] ;  /* 0x00000006aec02981 */ /* 0x0004e2000c1e1100 */
[----:B0-----:R-:W-:-:S03]  /*5840*/  IADD3 R172, P1, R0, R220, RZ ;  /* 0x000000dc00ac7210 */ /* 0x001fc60007f3e0ff */
[----:B------:R-:W3:Y:S01]  /*5850*/  LDL R220, [R1+0x134] ;  /* 0x0001340001dc7983 */ /* 0x000ee20000100800 */
[----:B------:R-:W-:Y:S02]  /*5860*/  ISETP.GT.AND P2, PT, R2, 0x14, PT ;  /* 0x000000140200780c */ /* 0x000fe40003f44270 */
[----:B--2---:R-:W-:Y:S02]  /*5870*/  IADD3 R174, P0, R0, R219, RZ ;  /* 0x000000db00ae7210 */ /* 0x004fe40007f1e0ff */
[----:B------:R-:W2:Y:S01]  /*5880*/  LDL R219, [R1+0x140] ;  /* 0x0001400001db7983 */ /* 0x000ea20000100800 */
[----:B-----5:R-:W-:-:S03]  /*5890*/  IMAD.X R173, R3, 0x1, R218, P1 ;  /* 0x0000000103ad7824 */ /* 0x020fc600008e06da */
[----:B------:R-:W5:Y:S04]  /*58a0*/  LDL R218, [R1+0x148] ;  /* 0x0001480001da7983 */ /* 0x000f680000100800 */
[----:B------:R0:W5:Y:S01]  /*58b0*/  @P3 LDG.E.U8 R193, desc[UR6][R172.64] ;  /* 0x00000006acc13981 */ /* 0x000162000c1e1100 */
[----:B----4-:R-:W-:-:S03]  /*58c0*/  IMAD.X R175, R3, 0x1, R217, P0 ;  /* 0x0000000103af7824 */ /* 0x010fc600000e06d9 */
[----:B------:R-:W4:Y:S01]  /*58d0*/  LDL R217, [R1+0x13c] ;  /* 0x00013c0001d97983 */ /* 0x000f220000100800 */
[----:B0-----:R-:W-:-:S03]  /*58e0*/  IADD3 R172, P1, R0, R223, RZ ;  /* 0x000000df00ac7210 */ /* 0x001fc60007f3e0ff */
[----:B------:R3:W4:Y:S01]  /*58f0*/  @P3 LDG.E.U8 R194, desc[UR6][R174.64] ;  /* 0x00000006aec23981 */ /* 0x000722000c1e1100 */
[----:B------:R-:W-:-:S03]  /*5900*/  PRMT R197, RZ, 0x7610, R197 ;  /* 0x00007610ffc57816 */ /* 0x000fc600000000c5 */
[----:B------:R-:W4:Y:S01]  /*5910*/  LDL R223, [R1+0x160] ;  /* 0x0001600001df7983 */ /* 0x000f220000100800 */
[----:B---3--:R-:W-:-:S03]  /*5920*/  IADD3 R174, P0, R0, R216, RZ ;  /* 0x000000d800ae7210 */ /* 0x008fc60007f1e0ff */
[----:B------:R-:W3:Y:S01]  /*5930*/  LDL R216, [R1+0x144] ;  /* 0x0001440001d87983 */ /* 0x000ee20000100800 */
[----:B------:R-:W-:-:S03]  /*5940*/  IMAD.X R173, R3, 0x1, R177, P1 ;  /* 0x0000000103ad7824 */ /* 0x000fc600008e06b1 */
[----:B------:R-:W3:Y:S04]  /*5950*/  LDL R177, [R1+0x150] ;  /* 0x0001500001b17983 */ /* 0x000ee80000100800 */
[----:B------:R0:W3:Y:S01]  /*5960*/  @P2 LDG.E.U8 R195, desc[UR6][R172.64] ;  /* 0x00000006acc32981 */ /* 0x0000e2000c1e1100 */
[----:B------:R-:W-:-:S03]  /*5970*/  IMAD.X R175, R3, 0x1, R176, P0 ;  /* 0x0000000103af7824 */ /* 0x000fc600000e06b0 */
[----:B------:R-:W3:Y:S01]  /*5980*/  LDL R176, [R1+0x158] ;  /* 0x0001580001b07983 */ /* 0x000ee20000100800 */
[----:B0-----:R-:W-:-:S03]  /*5990*/  IADD3 R172, P1, R0, R215, RZ ;  /* 0x000000d700ac7210 */ /* 0x001fc60007f3e0ff */
[----:B------:R-:W3:Y:S04]  /*59a0*/  LDL R215, [R1+0x14c] ;  /* 0x00014c0001d77983 */ /* 0x000ee80000100800 */
[----:B------:R0:W3:Y:S01]  /*59b0*/  @P2 LDG.E.U8 R196, desc[UR6][R174.64] ;  /* 0x00000006aec42981 */ /* 0x0000e2000c1e1100 */
[----:B------:R-:W-:Y:S01]  /*59c0*/  ISETP.GT.AND P3, PT, R2, 0x15, PT ;  /* 0x000000150200780c */ /* 0x000fe20003f64270 */
[----:B------:R-:W-:Y:S02]  /*59d0*/  IMAD.X R173, R3, 0x1, R221, P1 ;  /* 0x0000000103ad7824 */ /* 0x000fe400008e06dd */
[----:B------:R-:W3:Y:S01]  /*59e0*/  LDL R221, [R1+0x168] ;  /* 0x0001680001dd7983 */ /* 0x000ee20000100800 */
[----:B0-----:R-:W-:-:S03]  /*59f0*/  IADD3 R174, P0, R0, R222, RZ ;  /* 0x000000de00ae7210 */ /* 0x001fc60007f1e0ff */
[----:B------:R-:W3:Y:S02]  /*5a00*/  LDL R222, [R1+0x154] ;  /* 0x0001540001de7983 */ /* 0x000ee40000100800 */
[----:B------:R-:W-:-:S04]  /*5a10*/  IMAD.X R175, R3, 0x1, R220, P0 ;  /* 0x0000000103af7824 */ /* 0x000fc800000e06dc */
[----:B------:R2:W3:Y:S04]  /*5a20*/  @P3 LDG.E.U8 R197, desc[UR6][R172.64] ;  /* 0x00000006acc53981 */ /* 0x0004e8000c1e1100 */
[----:B------:R-:W3:Y:S01]  /*5a30*/  LDL R220, [R1+0x15c] ;  /* 0x00015c0001dc7983 */ /* 0x000ee20000100800 */
[----:B------:R-:W-:Y:S02]  /*5a40*/  PRMT R198, RZ, 0x7610, R198 ;  /* 0x00007610ffc67816 */ /* 0x000fe400000000c6 */
[----:B------:R-:W-:-:S04]  /*5a50*/  ISETP.GT.AND P2, PT, R2, 0x16, PT ;  /* 0x000000160200780c */ /* 0x000fc80003f44270 */
[----:B------:R5:W3:Y:S01]  /*5a60*/  @P3 LDG.E.U8 R198, desc[UR6][R174.64] ;  /* 0x00000006aec63981 */ /* 0x000ae2000c1e1100 */
[----:B------:R-:W-:Y:S02]  /*5a70*/  PRMT R199, RZ, 0x7610, R199 ;  /* 0x00007610ffc77816 */ /* 0x000fe400000000c7 */
[----:B------:R-:W-:Y:S02]  /*5a80*/  PRMT R200, RZ, 0x7610, R200 ;  /* 0x00007610ffc87816 */ /* 0x000fe400000000c8 */
[C---:B--2---:R-:W-:Y:S02]  /*5a90*/  IADD3 R172, P1, R0.reuse, R219, RZ ;  /* 0x000000db00ac7210 */ /* 0x044fe40007f3e0ff */
[----:B------:R-:W2:Y:S01]  /*5aa0*/  LDL R219, [R1+0x164] ;  /* 0x0001640001db7983 */ /* 0x000ea20000100800 */
[----:B-----5:R-:W-:-:S03]  /*5ab0*/  IADD3 R174, P0, R0, R218, RZ ;  /* 0x000000da00ae7210 */ /* 0x020fc60007f1e0ff */
[----:B------:R-:W5:Y:S01]  /*5ac0*/  LDL R218, [R1+0x170] ;  /* 0x0001700001da7983 */ /* 0x000f620000100800 */
[----:B----4-:R-:W-:-:S03]  /*5ad0*/  IMAD.X R173, R3, 0x1, R217, P1 ;  /* 0x0000000103ad7824 */ /* 0x010fc600008e06d9 */
[----:B------:R-:W4:Y:S04]  /*5ae0*/  LDL R217, [R1+0x178] ;  /* 0x0001780001d97983 */ /* 0x000f280000100800 */
[----:B------:R0:W4:Y:S01]  /*5af0*/  @P2 LDG.E.U8 R199, desc[UR6][R172.64] ;  /* 0x00000006acc72981 */ /* 0x000122000c1e1100 */
[----:B---3--:R-:W-:-:S03]  /*5b00*/  IMAD.X R175, R3, 0x1, R216, P0 ;  /* 0x0000000103af7824 */ /* 0x008fc600000e06d8 */
[----:B------:R-:W3:Y:S01]  /*5b10*/  LDL R216, [R1+0x174] ;  /* 0x0001740001d87983 */ /* 0x000ee20000100800 */
[----:B0-----:R-:W-:-:S03]  /*5b20*/  IADD3 R172, P1, R0, R177, RZ ;  /* 0x000000b100ac7210 */ /* 0x001fc60007f3e0ff */
[----:B------:R0:W3:Y:S04]  /*5b30*/  @P2 LDG.E.U8 R200, desc[UR6][R174.64] ;  /* 0x00000006aec82981 */ /* 0x0000e8000c1e1100 */
[----:B------:R-:W3:Y:S01]  /*5b40*/  LDL R177, [R1+0x16c] ;  /* 0x00016c0001b17983 */ /* 0x000ee20000100800 */
[----:B0-----:R-:W-:-:S03]  /*5b50*/  IADD3 R174, P0, R0, R176, RZ ;  /* 0x000000b000ae7210 */ /* 0x001fc60007f1e0ff */
[----:B------:R-:W3:Y:S01]  /*5b60*/  LDL R176, [R1+0x180] ;  /* 0x0001800001b07983 */ /* 0x000ee20000100800 */
[----:B------:R-:W-:-:S03]  /*5b70*/  IMAD.X R173, R3, 0x1, R215, P1 ;  /* 0x0000000103ad7824 */ /* 0x000fc600008e06d7 */
[----:B------:R-:W3:Y:S01]  /*5b80*/  LDL R215, [R1+0x17c] ;  /* 0x00017c0001d77983 */ /* 0x000ee20000100800 */
[----:B------:R-:W-:Y:S02]  /*5b90*/  ISETP.GT.AND P3, PT, R2, 0x17, PT ;  /* 0x000000170200780c */ /* 0x000fe40003f64270 */
[----:B------:R-:W-:Y:S02]  /*5ba0*/  PRMT R202, RZ, 0x7610, R202 ;  /* 0x00007610ffca7816 */ /* 0x000fe400000000ca */
[----:B------:R-:W-:Y:S01]  /*5bb0*/  PRMT R201, RZ, 0x7610, R201 ;  /* 0x00007610ffc97816 */ /* 0x000fe200000000c9 */
[----:B------:R-:W-:-:S08]  /*5bc0*/  IMAD.X R175, R3, 0x1, R222, P0 ;  /* 0x0000000103af7824 */ /* 0x000fd000000e06de */
[----:B------:R0:W3:Y:S04]  /*5bd0*/  @P3 LDG.E.U8 R201, desc[UR6][R172.64] ;  /* 0x00000006acc93981 */ /* 0x0000e8000c1e1100 */
[----:B------:R-:W3:Y:S04]  /*5be0*/  LDL R222, [R1+0x188] ;  /* 0x0001880001de7983 */ /* 0x000ee80000100800 */
[----:B------:R1:W3:Y:S01]  /*5bf0*/  @P3 LDG.E.U8 R202, desc[UR6][R174.64] ;  /* 0x00000006aeca3981 */ /* 0x0002e2000c1e1100 */
[----:B0-----:R-:W-:Y:S02]  /*5c00*/  IADD3 R172, P1, R0, R223, RZ ;  /* 0x000000df00ac7210 */ /* 0x001fe40007f3e0ff */
[----:B------:R-:W-:Y:S01]  /*5c10*/  ISETP.GT.AND P2, PT, R2, 0x18, PT ;  /* 0x000000180200780c */ /* 0x000fe20003f44270 */
[----:B------:R-:W3:Y:S01]  /*5c20*/  LDL R223, [R1+0x1b4] ;  /* 0x0001b40001df7983 */ /* 0x000ee20000100800 */
[----:B-1----:R-:W-:-:S03]  /*5c30*/  IADD3 R174, P0, R0, R221, RZ ;  /* 0x000000dd00ae7210 */ /* 0x002fc60007f1e0ff */
[----:B------:R-:W3:Y:S01]  /*5c40*/  LDL R221, [R1+0x184] ;  /* 0x0001840001dd7983 */ /* 0x000ee20000100800 */
[----:B------:R-:W-:-:S03]  /*5c50*/  IMAD.X R173, R3, 0x1, R220, P1 ;  /* 0x0000000103ad7824 */ /* 0x000fc600008e06dc */
[----:B------:R-:W3:Y:S01]  /*5c60*/  LDL R220, [R1+0x190] ;  /* 0x0001900001dc7983 */ /* 0x000ee20000100800 */
[----:B------:R-:W-:Y:S02]  /*5c70*/  PRMT R203, RZ, 0x7610, R203 ;  /* 0x00007610ffcb7816 */ /* 0x000fe400000000cb */
[----:B------:R-:W-:-:S04]  /*5c80*/  PRMT R204, RZ, 0x7610, R204 ;  /* 0x00007610ffcc7816 */ /* 0x000fc800000000cc */
[----:B------:R5:W3:Y:S01]  /*5c90*/  @P2 LDG.E.U8 R203, desc[UR6][R172.64] ;  /* 0x00000006accb2981 */ /* 0x000ae2000c1e1100 */
[----:B--2---:R-:W-:-:S03]  /*5ca0*/  IMAD.X R175, R3, 0x1, R219, P0 ;  /* 0x0000000103af7824 */ /* 0x004fc600000e06db */
[----:B------:R-:W2:Y:S04]  /*5cb0*/  LDL R219, [R1+0x18c] ;  /* 0x00018c0001db7983 */ /* 0x000ea80000100800 */
[----:B------:R4:W2:Y:S01]  /*5cc0*/  @P2 LDG.E.U8 R204, desc[UR6][R174.64] ;  /* 0x00000006aecc2981 */ /* 0x0008a2000c1e1100 */
[----:B-----5:R-:W-:-:S03]  /*5cd0*/  IADD3 R172, P1, R0, R218, RZ ;  /* 0x000000da00ac7210 */ /* 0x020fc60007f3e0ff */
[----:B------:R-:W5:Y:S01]  /*5ce0*/  LDL R218, [R1+0x198] ;  /* 0x0001980001da7983 */ /* 0x000f620000100800 */
[----:B----4-:R-:W-:-:S03]  /*5cf0*/  IADD3 R174, P2, R0, R217, RZ ;  /* 0x000000d900ae7210 */ /* 0x010fc60007f5e0ff */
[----:B------:R-:W4:Y:S02]  /*5d00*/  LDL R217, [R1+0x194] ;  /* 0x0001940001d97983 */ /* 0x000f240000100800 */
[C---:B---3--:R-:W-:Y:S02]  /*5d10*/  IMAD.X R175, R3.reuse, 0x1, R216, P2 ;  /* 0x0000000103af7824 */ /* 0x048fe400010e06d8 */
[----:B------:R-:W3:Y:S01]  /*5d20*/  LDL R216, [R1+0x1a0] ;  /* 0x0001a00001d87983 */ /* 0x000ee20000100800 */
[----:B------:R-:W-:Y:S01]  /*5d30*/  IMAD.X R173, R3, 0x1, R177, P1 ;  /* 0x0000000103ad7824 */ /* 0x000fe200008e06b1 */
[----:B------:R-:W-:-:S05]  /*5d40*/  IADD3 R176, P1, R0, R176, RZ ;  /* 0x000000b000b07210 */ /* 0x000fca0007f3e0ff */
[----:B------:R-:W-:Y:S02]  /*5d50*/  IMAD.X R177, R3, 0x1, R215, P1 ;  /* 0x0000000103b17824 */ /* 0x000fe400008e06d7 */
[----:B------:R-:W3:Y:S01]  /*5d60*/  LDL R215, [R1+0x19c] ;  /* 0x00019c0001d77983 */ /* 0x000ee20000100800 */
[C---:B------:R-:W-:Y:S02]  /*5d70*/  ISETP.GT.AND P3, PT, R2.reuse, 0x19, PT ;  /* 0x000000190200780c */ /* 0x040fe40003f64270 */
[----:B------:R-:W-:Y:S02]  /*5d80*/  PRMT R205, RZ, 0x7610, R205 ;  /* 0x00007610ffcd7816 */ /* 0x000fe400000000cd */
[----:B------:R-:W-:Y:S02]  /*5d90*/  ISETP.GT.AND P0, PT, R2, 0x1a, PT ;  /* 0x0000001a0200780c */ /* 0x000fe40003f04270 */
[----:B------:R-:W-:-:S07]  /*5da0*/  PRMT R206, RZ, 0x7610, R206 ;  /* 0x00007610ffce7816 */ /* 0x000fce00000000ce */
[----:B------:R0:W3:Y:S01]  /*5db0*/  @P3 LDG.E.U8 R205, desc[UR6][R172.64] ;  /* 0x00000006accd3981 */ /* 0x0000e2000c1e1100 */
[----:B------:R-:W-:-:S03]  /*5dc0*/  PRMT R207, RZ, 0x7610, R207 ;  /* 0x00007610ffcf7816 */ /* 0x000fc600000000cf */
[----:B------:R1:W3:Y:S01]  /*5dd0*/  @P3 LDG.E.U8 R206, desc[UR6][R174.64] ;  /* 0x00000006aece3981 */ /* 0x0002e2000c1e1100 */
[----:B------:R-:W-:-:S03]  /*5de0*/  ISETP.GT.AND P2, PT, R2, 0x1b, PT ;  /* 0x0000001b0200780c */ /* 0x000fc60003f44270 */
[----:B------:R1:W3:Y:S01]  /*5df0*/  @P0 LDG.E.U8 R207, desc[UR6][R176.64] ;  /* 0x00000006b0cf0981 */ /* 0x0002e2000c1e1100 */
[----:B0-----:R-:W-:-:S03]  /*5e00*/  IADD3 R172, P1, R0, R222, RZ ;  /* 0x000000de00ac7210 */ /* 0x001fc60007f3e0ff */
[----:B------:R-:W3:Y:S02]  /*5e10*/  LDL R222, [R1+0x1c0] ;  /* 0x0001c00001de7983 */ /* 0x000ee40000100800 */
[----:B------:R-:W-:Y:S02]  /*5e20*/  IMAD.X R173, R3, 0x1, R221, P1 ;  /* 0x0000000103ad7824 */ /* 0x000fe400008e06dd */
[----:B------:R-:W3:Y:S01]  /*5e30*/  LDL R221, [R1+0x1bc] ;  /* 0x0001bc0001dd7983 */ /* 0x000ee20000100800 */
[----:B-1----:R-:W-:-:S03]  /*5e40*/  IADD3 R174, P1, R0, R220, RZ ;  /* 0x000000dc00ae7210 */ /* 0x002fc60007f3e0ff */
        /* <DEDUP_REMOVED lines=9> */
[----:B0-----:R-:W-:Y:S01]  /*5ee0*/  PRMT R174, RZ, 0x7610, R174 ;  /* 0x00007610ffae7816 */ /* 0x001fe200000000ae */
[----:B----4-:R-:W-:Y:S02]  /*5ef0*/  IMAD.X R173, R3, 0x1, R217, P0 ;  /* 0x0000000103ad7824 */ /* 0x010fe400000e06d9 */
[----:B------:R-:W4:Y:S04]  /*5f00*/  LDL R217, [R1+0x1cc] ;  /* 0x0001cc0001d97983 */ /* 0x000f280000100800 */
[----:B------:R3:W4:Y:S02]  /*5f10*/  @P2 LDG.E.U8 R174, desc[UR6][R172.64] ;  /* 0x00000006acae2981 */ /* 0x000724000c1e1100 */
[----:B---3--:R-:W-:-:S02]  /*5f20*/  IADD3 R172, P0, R0, R216, RZ ;  /* 0x000000d800ac7210 */ /* 0x008fc40007f1e0ff */
[----:B------:R-:W3:Y:S03]  /*5f30*/  LDL R216, [R1+0x1d8] ;  /* 0x0001d80001d87983 */ /* 0x000ee60000100800 */
[----:B------:R-:W-:Y:S02]  /*5f40*/  IMAD.X R173, R3, 0x1, R215, P0 ;  /* 0x0000000103ad7824 */ /* 0x000fe400000e06d7 */
[----:B------:R-:W3:Y:S01]  /*5f50*/  LDL R215, [R1+0x1d4] ;  /* 0x0001d40001d77983 */ /* 0x000ee20000100800 */
[----:B------:R-:W-:Y:S02]  /*5f60*/  ISETP.GT.AND P1, PT, R2, 0x1c, PT ;  /* 0x0000001c0200780c */ /* 0x000fe40003f24270 */
[----:B------:R-:W-:Y:S02]  /*5f70*/  PRMT R175, RZ, 0x7610, R175 ;  /* 0x00007610ffaf7816 */ /* 0x000fe400000000af */
[----:B------:R-:W-:-:S09]  /*5f80*/  PRMT R208, RZ, 0x7610, R208 ;  /* 0x00007610ffd07816 */ /* 0x000fd200000000d0 */
[----:B------:R0:W3:Y:S02]  /*5f90*/  @P1 LDG.E.U8 R175, desc[UR6][R172.64] ;  /* 0x00000006acaf1981 */ /* 0x0000e4000c1e1100 */
[----:B0-----:R-:W-:-:S05]  /*5fa0*/  IADD3 R172, P0, R0, R228, RZ ;  /* 0x000000e400ac7210 */ /* 0x001fca0007f1e0ff */
[----:B------:R-:W-:-:S05]  /*5fb0*/  IMAD.X R173, R3, 0x1, R227, P0 ;  /* 0x0000000103ad7824 */ /* 0x000fca00000e06e3 */
[----:B------:R0:W3:Y:S01]  /*5fc0*/  @P1 LDG.E.U8 R208, desc[UR6][R172.64] ;  /* 0x00000006acd01981 */ /* 0x0000e2000c1e1100 */
[----:B------:R-:W-:Y:S02]  /*5fd0*/  ISETP.GT.AND P1, PT, R2, 0x1d, PT ;  /* 0x0000001d0200780c */ /* 0x000fe40003f24270 */
[----:B------:R-:W-:Y:S02]  /*5fe0*/  PRMT R209, RZ, 0x7610, R209 ;  /* 0x00007610ffd17816 */ /* 0x000fe400000000d1 */
[----:B0-----:R-:W-:-:S05]  /*5ff0*/  IADD3 R172, P0, R0, R226, RZ ;  /* 0x000000e200ac7210 */ /* 0x001fca0007f1e0ff */
[----:B------:R-:W-:-:S05]  /*6000*/  IMAD.X R173, R3, 0x1, R225, P0 ;  /* 0x0000000103ad7824 */ /* 0x000fca00000e06e1 */
[----:B------:R0:W3:Y:S01]  /*6010*/  @P1 LDG.E.U8 R209, desc[UR6][R172.64] ;  /* 0x00000006acd11981 */ /* 0x0000e2000c1e1100 */
[----:B------:R-:W-:Y:S02]  /*6020*/  PRMT R210, RZ, 0x7610, R210 ;  /* 0x00007610ffd27816 */ /* 0x000fe400000000d2 */
        /* <DEDUP_REMOVED lines=9> */
[----:B0-----:R-:W-:Y:S02]  /*60c0*/  IADD3 R172, P0, R0, R220, RZ ;  /* 0x000000dc00ac7210 */ /* 0x001fe40007f1e0ff */
[----:B------:R-:W-:Y:S02]  /*60d0*/  PRMT R213, RZ, 0x7610, R213 ;  /* 0x00007610ffd57816 */ /* 0x000fe400000000d5 */
[----:B------:R-:W-:Y:S01]  /*60e0*/  PRMT R214, RZ, 0x7610, R214 ;  /* 0x00007610ffd67816 */ /* 0x000fe200000000d6 */
[----:B--2---:R-:W-:-:S05]  /*60f0*/  IMAD.X R173, R3, 0x1, R219, P0 ;  /* 0x0000000103ad7824 */ /* 0x004fca00000e06db */
[----:B------:R5:W2:Y:S01]  /*6100*/  @P1 LDG.E.U8 R212, desc[UR6][R172.64] ;  /* 0x00000006acd41981 */ /* 0x000aa2000c1e1100 */
[----:B------:R-:W-:Y:S02]  /*6110*/  ISETP.GT.AND P1, PT, R2, 0x1f, PT ;  /* 0x0000001f0200780c */ /* 0x000fe40003f24270 */
[----:B-----5:R-:W-:-:S05]  /*6120*/  IADD3 R172, P0, R0, R218, RZ ;  /* 0x000000da00ac7210 */ /* 0x020fca0007f1e0ff */
[----:B----4-:R-:W-:-:S06]  /*6130*/  IMAD.X R173, R3, 0x1, R217, P0 ;  /* 0x0000000103ad7824 */ /* 0x010fcc00000e06d9 */
[----:B------:R3:W4:Y:S02]  /*6140*/  @P1 LDG.E.U8 R213, desc[UR6][R172.64] ;  /* 0x00000006acd51981 */ /* 0x000724000c1e1100 */
[----:B---3--:R-:W-:-:S05]  /*6150*/  IADD3 R172, P0, R0, R216, RZ ;  /* 0x000000d800ac7210 */ /* 0x008fca0007f1e0ff */
[----:B------:R-:W-:-:S05]  /*6160*/  IMAD.X R173, R3, 0x1, R215, P0 ;  /* 0x0000000103ad7824 */ /* 0x000fca00000e06d7 */
[----:B------:R-:W3:Y:S01]  /*6170*/  @P1 LDG.E.U8 R214, desc[UR6][R172.64] ;  /* 0x00000006acd61981 */ /* 0x000ee2000c1e1100 */
[----:B------:R-:W0:Y:S01]  /*6180*/  S2R R215, SR_TID.X ;  /* 0x0000000000d77919 */ /* 0x000e220000002100 */
[----:B------:R-:W1:Y:S01]  /*6190*/  S2UR UR9, SR_CgaCtaId ;  /* 0x00000000000979c3 */ /* 0x000e620000008800 */
[----:B------:R-:W-:Y:S02]  /*61a0*/  UMOV UR8, 0x400 ;  /* 0x0000040000087882 */ /* 0x000fe40000000000 */
[----:B-1----:R-:W-:-:S03]  /*61b0*/  ULEA UR8, UR9, UR8, 0x18 ;  /* 0x0000000809087291 */ /* 0x002fc6000f8ec03f */
[----:B------:R-:W-:Y:S01]  /*61c0*/  ULDC UR9, c[0x0][0x23c] ;  /* 0x00008f0000097ab9 */ /* 0x000fe20000000800 */
[----:B0-----:R-:W-:Y:S01]  /*61d0*/  LOP3.LUT R246, R215, 0x3f, RZ, 0xc0, !PT ;  /* 0x0000003fd7f67812 */ /* 0x001fe200078ec0ff */
[----:B------:R-:W-:Y:S06]  /*61e0*/  BAR.SYNC.DEFER_BLOCKING 0x0 ;  /* 0x0000000000007b1d */ /* 0x000fec0000010000 */
[----:B------:R0:W-:Y:S04]  /*61f0*/  STS.U8 [R246+UR8], R157 ;  /* 0x0000009df6007988 */ /* 0x0001e80008000008 */
[----:B------:R1:W-:Y:S01]  /*6200*/  STS.U8 [R246+UR8+0x40], R144 ;  /* 0x00004090f6007988 */ /* 0x0003e20008000008 */
[----:B0-----:R-:W-:-:S03]  /*6210*/  LOP3.LUT R157, R246, 0x8, RZ, 0x3c, !PT ;  /* 0x00000008f69d7812 */ /* 0x001fc600078e3cff */
[----:B------:R-:W-:Y:S01]  /*6220*/  STS.U8 [R246+UR8+0x440], R179 ;  /* 0x000440b3f6007988 */ /* 0x000fe20008000008 */
[----:B-1----:R-:W-:-:S03]  /*6230*/  LOP3.LUT R144, R246, 0x10, RZ, 0x3c, !PT ;  /* 0x00000010f6907812 */ /* 0x002fc600078e3cff */
[----:B------:R-:W-:Y:S04]  /*6240*/  STS.U8 [R246+UR8+0x400], R178 ;  /* 0x000400b2f6007988 */ /* 0x000fe80008000008 */
        /* <DEDUP_REMOVED lines=12> */
[----:B------:R0:W-:Y:S04]  /*6310*/  STS.U8 [R144+UR8+0x500], R153 ;  /* 0x0005009990007988 */ /* 0x0001e80008000008 */
[----:B------:R-:W-:Y:S01]  /*6320*/  STS.U8 [R144+UR8+0x100], R156 ;  /* 0x0001009c90007988 */ /* 0x000fe20008000008 */
[----:B0-----:R-:W-:-:S03]  /*6330*/  LOP3.LUT R153, R246, 0x18, RZ, 0x3c, !PT ;  /* 0x00000018f6997812 */ /* 0x001fc600078e3cff */
        /* <DEDUP_REMOVED lines=25> */
[----:B------:R1:W-:Y:S01]  /*64d0*/  STS.U8 [R145+UR8+0x6c0], R33 ;  /* 0x0006c02191007988 */ /* 0x0003e20008000008 */
[----:B0-----:R-:W-:-:S03]  /*64e0*/  LOP3.LUT R32, R246, 0x30, RZ, 0x3c, !PT ;  /* 0x00000030f6207812 */ /* 0x001fc600078e3cff */
[----:B------:R-:W-:Y:S01]  /*64f0*/  STS.U8 [R145+UR8+0x280], R35 ;  /* 0x0002802391007988 */ /* 0x000fe20008000008 */
[----:B-1----:R-:W-:-:S03]  /*6500*/  LOP3.LUT R33, R246, 0x38, RZ, 0x3c, !PT ;  /* 0x00000038f6217812 */ /* 0x002fc600078e3cff */
[----:B------:R0:W-:Y:S04]  /*6510*/  STS.U8 [R145+UR8+0x2c0], R34 ;  /* 0x0002c02291007988 */ /* 0x0001e80008000008 */
        /* <DEDUP_REMOVED lines=8> */
[----:B------:R-:W-:Y:S04]  /*65a0*/  STS.U8 [R32+UR8+0xb00], R199 ;  /* 0x000b00c720007988 */ /* 0x000fe80008000008 */
[----:B------:R-:W-:Y:S04]  /*65b0*/  STS.U8 [R32+UR8+0xb40], R200 ;  /* 0x000b40c820007988 */ /* 0x000fe80008000008 */
[----:B------:R-:W-:Y:S04]  /*65c0*/  STS.U8 [R32+UR8+0xf40], R211 ;  /* 0x000f40d320007988 */ /* 0x000fe80008000008 */
[----:B--2---:R-:W-:Y:S04]  /*65d0*/  STS.U8 [R32+UR8+0xf00], R212 ;  /* 0x000f00d420007988 */ /* 0x004fe80008000008 */
[----:B------:R-:W-:Y:S04]  /*65e0*/  STS.U8 [R33+UR8+0x380], R5 ;  /* 0x0003800521007988 */ /* 0x000fe80008000008 */
[----:B------:R-:W-:Y:S04]  /*65f0*/  STS.U8 [R33+UR8+0x3c0], R7 ;  /* 0x0003c00721007988 */ /* 0x000fe80008000008 */
[----:B------:R2:W-:Y:S04]  /*6600*/  STS.U8 [R33+UR8+0x7c0], R6 ;  /* 0x0007c00621007988 */ /* 0x0005e80008000008 */
[----:B------:R5:W-:Y:S04]  /*6610*/  STS.U8 [R33+UR8+0x780], R4 ;  /* 0x0007800421007988 */ /* 0x000be80008000008 */
[----:B------:R-:W-:Y:S04]  /*6620*/  STS.U8 [R33+UR8+0xb80], R201 ;  /* 0x000b80c921007988 */ /* 0x000fe80008000008 */
[----:B------:R-:W-:Y:S04]  /*6630*/  STS.U8 [R33+UR8+0xbc0], R202 ;  /* 0x000bc0ca21007988 */ /* 0x000fe80008000008 */
[----:B----4-:R-:W-:Y:S04]  /*6640*/  STS.U8 [R33+UR8+0xfc0], R213 ;  /* 0x000fc0d521007988 */ /* 0x010fe80008000008 */
[----:B---3--:R3:W-:Y:S01]  /*6650*/  STS.U8 [R33+UR8+0xf80], R214 ;  /* 0x000f80d621007988 */ /* 0x0087e20008000008 */
[----:B0-----:R-:W-:-:S04]  /*6660*/  LOP3.LUT R34, R215, 0x1f, RZ, 0xc0, !PT ;  /* 0x0000001fd7227812 */ /* 0x001fc800078ec0ff */
[C---:B------:R-:W-:Y:S01]  /*6670*/  ISETP.GE.AND P0, PT, R34.reuse, R2, PT ;  /* 0x000000022200720c */ /* 0x040fe20003f06270 */
[----:B------:R-:W-:Y:S01]  /*6680*/  IMAD R34, R34, UR9, RZ ;  /* 0x0000000922227c24 */ /* 0x000fe2000f8e02ff */
[----:B------:R-:W-:-:S04]  /*6690*/  PRMT R245, RZ, 0x7610, R245 ;  /* 0x00007610fff57816 */ /* 0x000fc800000000f5 */
[C---:B------:R-:W-:Y:S02]  /*66a0*/  IADD3 RZ, P1, R34.reuse, UR61, RZ ;  /* 0x0000003d22ff7c10 */ /* 0x040fe4000ff3e0ff */
[----:B------:R-:W-:Y:S02]  /*66b0*/  SHF.R.S32.HI R35, RZ, 0x1f, R34 ;  /* 0x0000001fff237819 */ /* 0x000fe40000011422 */
[C---:B------:R-:W-:Y:S01]  /*66c0*/  IADD3 RZ, P2, R34.reuse, UR60, RZ ;  /* 0x0000003c22ff7c10 */ /* 0x040fe2000ff5e0ff */
[C---:B-1----:R-:W-:Y:S01]  /*66d0*/  VIADD R28, R34.reuse, UR61 ;  /* 0x0000003d221c7c36 */ /* 0x042fe20008000000 */
[C---:B------:R-:W-:Y:S01]  /*66e0*/  IADD3.X R29, R35.reuse, UR35, RZ, P1, !PT ;  /* 0x00000023231d7c10 */ /* 0x040fe20008ffe4ff */
[----:B------:R-:W-:Y:S01]  /*66f0*/  BAR.SYNC.DEFER_BLOCKING 0x0 ;  /* 0x0000000000007b1d */ /* 0x000fe20000010000 */
[----:B--2---:R-:W-:Y:S01]  /*6700*/  PRMT R6, RZ, 0x7610, R6 ;  /* 0x00007610ff067816 */ /* 0x004fe20000000006 */
[----:B-----5:R-:W-:Y:S01]  /*6710*/  VIADD R4, R34, UR60 ;  /* 0x0000003c22047c36 */ /* 0x020fe20008000000 */
[----:B------:R-:W-:-:S02]  /*6720*/  IADD3.X R5, R35, UR34, RZ, P2, !PT ;  /* 0x0000002223057c10 */ /* 0x000fc400097fe4ff */
[C---:B------:R-:W-:Y:S02]  /*6730*/  IADD3 RZ, P3, R34.reuse, UR56, RZ ;  /* 0x0000003822ff7c10 */ /* 0x040fe4000ff7e0ff */
[C---:B------:R-:W-:Y:S01]  /*6740*/  IADD3 RZ, P2, R34.reuse, UR58, RZ ;  /* 0x0000003a22ff7c10 */ /* 0x040fe2000ff5e0ff */
[C---:B------:R-:W-:Y:S01]  /*6750*/  VIADD R30, R34.reuse, UR56 ;  /* 0x00000038221e7c36 */ /* 0x040fe20008000000 */
[----:B------:R-:W-:Y:S02]  /*6760*/  PRMT R154, RZ, 0x7610, R154 ;  /* 0x00007610ff9a7816 */ /* 0x000fe4000000009a */
[----:B------:R-:W-:Y:S02]  /*6770*/  IADD3 RZ, P1, R34, UR59, RZ ;  /* 0x0000003b22ff7c10 */ /* 0x000fe4000ff3e0ff */
[----:B------:R-:W-:Y:S02]  /*6780*/  PRMT R163, RZ, 0x7610, R163 ;  /* 0x00007610ffa37816 */ /* 0x000fe400000000a3 */
[----:B------:R-:W-:-:S02]  /*6790*/  IADD3.X R31, R35, UR30, RZ, P3, !PT ;  /* 0x0000001e231f7c10 */ /* 0x000fc40009ffe4ff */
[----:B------:R-:W-:Y:S02]  /*67a0*/  PRMT R172, RZ, 0x7610, R172 ;  /* 0x00007610ffac7816 */ /* 0x000fe400000000ac */
[----:B------:R-:W-:Y:S01]  /*67b0*/  IADD3 RZ, P3, R34, UR53, RZ ;  /* 0x0000003522ff7c10 */ /* 0x000fe2000ff7e0ff */
[----:B------:R0:W2:Y:S01]  /*67c0*/  @!P0 LDG.E.U8 R245, desc[UR6][R28.64] ;  /* 0x000000061cf58981 */ /* 0x0000a2000c1e1100 */
[----:B------:R-:W-:-:S03]  /*67d0*/  PRMT R145, RZ, 0x7610, R145 ;  /* 0x00007610ff917816 */ /* 0x000fc60000000091 */
[----:B------:R1:W4:Y:S01]  /*67e0*/  @!P0 LDG.E.U8 R6, desc[UR6][R4.64] ;  /* 0x0000000604068981 */ /* 0x000322000c1e1100 */
[----:B------:R-:W-:-:S03]  /*67f0*/  PRMT R162, RZ, 0x7610, R162 ;  /* 0x00007610ffa27816 */ /* 0x000fc600000000a2 */
[----:B------:R5:W2:Y:S01]  /*6800*/  @!P0 LDG.E.U8 R154, desc[UR6][R30.64] ;  /* 0x000000061e9a8981 */ /* 0x000aa2000c1e1100 */
[C---:B0-----:R-:W-:Y:S01]  /*6810*/  VIADD R28, R34.reuse, UR58 ;  /* 0x0000003a221c7c36 */ /* 0x041fe20008000000 */
[C---:B------:R-:W-:Y:S02]  /*6820*/  IADD3.X R29, R35.reuse, UR32, RZ, P2, !PT ;  /* 0x00000020231d7c10 */ /* 0x040fe400097fe4ff */
[C---:B------:R-:W-:Y:S01]  /*6830*/  IADD3 RZ, P2, R34.reuse, UR54, RZ ;  /* 0x0000003622ff7c10 */ /* 0x040fe2000ff5e0ff */
[C---:B-1----:R-:W-:Y:S01]  /*6840*/  VIADD R4, R34.reuse, UR59 ;  /* 0x0000003b22047c36 */ /* 0x042fe20008000000 */
[C---:B------:R-:W-:Y:S01]  /*6850*/  IADD3.X R5, R35.reuse, UR33, RZ, P1, !PT ;  /* 0x0000002123057c10 */ /* 0x040fe20008ffe4ff */
[----:B------:R0:W4:Y:S01]  /*6860*/  @!P0 LDG.E.U8 R163, desc[UR6][R28.64] ;  /* 0x000000061ca38981 */ /* 0x000122000c1e1100 */
[C---:B------:R-:W-:Y:S01]  /*6870*/  IADD3 RZ, P1, R34.reuse, UR55, RZ ;  /* 0x0000003722ff7c10 */ /* 0x040fe2000ff3e0ff */
[----:B-----5:R-:W-:Y:S01]  /*6880*/  VIADD R30, R34, UR53 ;  /* 0x00000035221e7c36 */ /* 0x020fe20008000000 */
[----:B------:R-:W-:Y:S01]  /*6890*/  IADD3.X R31, R35, UR27, RZ, P3, !PT ;  /* 0x0000001b231f7c10 */ /* 0x000fe20009ffe4ff */
[----:B------:R1:W5:Y:S01]  /*68a0*/  @!P0 LDG.E.U8 R172, desc[UR6][R4.64] ;  /* 0x0000000604ac8981 */ /* 0x000362000c1e1100 */
[----:B------:R-:W-:-:S02]  /*68b0*/  PRMT R174, RZ, 0x7610, R174 ;  /* 0x00007610ffae7816 */ /* 0x000fc400000000ae */
[C---:B------:R-:W-:Y:S01]  /*68c0*/  IADD3 RZ, P3, R34.reuse, UR50, RZ ;  /* 0x0000003222ff7c10 */ /* 0x040fe2000ff7e0ff */
[----:B------:R3:W2:Y:S01]  /*68d0*/  @!P0 LDG.E.U8 R145, desc[UR6][R30.64] ;  /* 0x000000061e918981 */ /* 0x0006a2000c1e1100 */
[C---:B0-----:R-:W-:Y:S01]  /*68e0*/  VIADD R28, R34.reuse, UR54 ;  /* 0x00000036221c7c36 */ /* 0x041fe20008000000 */
[C---:B------:R-:W-:Y:S02]  /*68f0*/  IADD3.X R29, R35.reuse, UR28, RZ, P2, !PT ;  /* 0x0000001c231d7c10 */ /* 0x040fe400097fe4ff */
[C---:B------:R-:W-:Y:S01]  /*6900*/  IADD3 RZ, P2, R34.reuse, UR51, RZ ;  /* 0x0000003322ff7c10 */ /* 0x040fe2000ff5e0ff */
[C---:B-1----:R-:W-:Y:S01]  /*6910*/  VIADD R4, R34.reuse, UR55 ;  /* 0x0000003722047c36 */ /* 0x042fe20008000000 */
[C---:B------:R-:W-:Y:S01]  /*6920*/  IADD3.X R5, R35.reuse, UR29, RZ, P1, !PT ;  /* 0x0000001d23057c10 */ /* 0x040fe20008ffe4ff */
[----:B------:R0:W4:Y:S01]  /*6930*/  @!P0 LDG.E.U8 R162, desc[UR6][R28.64] ;  /* 0x000000061ca28981 */ /* 0x000122000c1e1100 */
[----:B------:R-:W-:Y:S01]  /*6940*/  PRMT R243, RZ, 0x7610, R243 ;  /* 0x00007610fff37816 */ /* 0x000fe200000000f3 */
[C---:B---3--:R-:W-:Y:S01]  /*6950*/  VIADD R30, R34.reuse, UR50 ;  /* 0x00000032221e7c36 */ /* 0x048fe20008000000 */
[----:B------:R-:W-:Y:S01]  /*6960*/  IADD3 RZ, P1, R34, UR52, RZ ;  /* 0x0000003422ff7c10 */ /* 0x000fe2000ff3e0ff */
[----:B------:R1:W3:Y:S01]  /*6970*/  @!P0 LDG.E.U8 R174, desc[UR6][R4.64] ;  /* 0x0000000604ae8981 */ /* 0x0002e2000c1e1100 */
[----:B------:R-:W-:-:S02]  /*6980*/  IADD3.X R31, R35, UR24, RZ, P3, !PT ;  /* 0x00000018231f7c10 */ /* 0x000fc40009ffe4ff */
[----:B------:R-:W-:Y:S02]  /*6990*/  PRMT R151, RZ, 0x7610, R151 ;  /* 0x00007610ff977816 */ /* 0x000fe40000000097 */
[C---:B0-----:R-:W-:Y:S01]  /*69a0*/  IADD3.X R29, R35.reuse, UR25, RZ, P2, !PT ;  /* 0x00000019231d7c10 */ /* 0x041fe200097fe4ff */
[C---:B------:R-:W-:Y:S01]  /*69b0*/  VIADD R28, R34.reuse, UR51 ;  /* 0x00000033221c7c36 */ /* 0x040fe20008000000 */
[C---:B------:R-:W-:Y:S01]  /*69c0*/  IADD3 RZ, P2, R34.reuse, UR48, RZ ;  /* 0x0000003022ff7c10 */ /* 0x040fe2000ff5e0ff */
[----:B------:R0:W5:Y:S01]  /*69d0*/  @!P0 LDG.E.U8 R243, desc[UR6][R30.64] ;  /* 0x000000061ef38981 */ /* 0x000162000c1e1100 */
[C---:B-1----:R-:W-:Y:S01]  /*69e0*/  VIADD R4, R34.reuse, UR52 ;  /* 0x0000003422047c36 */ /* 0x042fe20008000000 */
[C---:B------:R-:W-:Y:S02]  /*69f0*/  IADD3.X R5, R35.reuse, UR26, RZ, P1, !PT ;  /* 0x0000001a23057c10 */ /* 0x040fe40008ffe4ff */
[----:B------:R-:W-:Y:S02]  /*6a00*/  PRMT R173, RZ, 0x7610, R173 ;  /* 0x00007610ffad7816 */ /* 0x000fe400000000ad */
[----:B------:R-:W-:Y:S01]  /*6a10*/  PRMT R153, RZ, 0x7610, R153 ;  /* 0x00007610ff997816 */ /* 0x000fe20000000099 */
[----:B------:R1:W2:Y:S01]  /*6a20*/  @!P0 LDG.E.U8 R151, desc[UR6][R4.64] ;  /* 0x0000000604978981 */ /* 0x0002a2000c1e1100 */
[C---:B------:R-:W-:Y:S01]  /*6a30*/  IADD3 RZ, P3, R34.reuse, UR47, RZ ;  /* 0x0000002f22ff7c10 */ /* 0x040fe2000ff7e0ff */
[C---:B0-----:R-:W-:Y:S01]  /*6a40*/  VIADD R30, R34.reuse, UR48 ;  /* 0x00000030221e7c36 */ /* 0x041fe20008000000 */
[----:B------:R-:W-:Y:S01]  /*6a50*/  IADD3.X R31, R35, UR22, RZ, P2, !PT ;  /* 0x00000016231f7c10 */ /* 0x000fe200097fe4ff */
[----:B------:R0:W4:Y:S01]  /*6a60*/  @!P0 LDG.E.U8 R173, desc[UR6][R28.64] ;  /* 0x000000061cad8981 */ /* 0x000122000c1e1100 */
[----:B------:R-:W-:-:S02]  /*6a70*/  IADD3 RZ, P1, R34, UR49, RZ ;  /* 0x0000003122ff7c10 */ /* 0x000fc4000ff3e0ff */
[C---:B------:R-:W-:Y:S01]  /*6a80*/  IADD3 RZ, P2, R34.reuse, UR45, RZ ;  /* 0x0000002d22ff7c10 */ /* 0x040fe2000ff5e0ff */
[C---:B------:R-:W-:Y:S01]  /*6a90*/  VIADD R32, R34.reuse, UR47 ;  /* 0x0000002f22207c36 */ /* 0x040fe20008000000 */
[----:B-1----:R-:W-:Y:S01]  /*6aa0*/  PRMT R5, RZ, 0x7610, R5 ;  /* 0x00007610ff057816 */ /* 0x002fe20000000005 */
[----:B------:R1:W2:Y:S01]  /*6ab0*/  @!P0 LDG.E.U8 R153, desc[UR6][R30.64] ;  /* 0x000000061e998981 */ /* 0x0002a2000c1e1100 */
[----:B------:R-:W-:Y:S02]  /*6ac0*/  PRMT R152, RZ, 0x7610, R152 ;  /* 0x00007610ff987816 */ /* 0x000fe40000000098 */
[C---:B------:R-:W-:Y:S01]  /*6ad0*/  IADD3.X R33, R35.reuse, UR21, RZ, P3, !PT ;  /* 0x0000001523217c10 */ /* 0x040fe20009ffe4ff */
[C---:B0-----:R-:W-:Y:S01]  /*6ae0*/  VIADD R28, R34.reuse, UR49 ;  /* 0x00000031221c7c36 */ /* 0x041fe20008000000 */
[C---:B------:R-:W-:Y:S02]  /*6af0*/  IADD3.X R29, R35.reuse, UR23, RZ, P1, !PT ;  /* 0x00000017231d7c10 */ /* 0x040fe40008ffe4ff */
[----:B------:R-:W-:Y:S01]  /*6b00*/  PRMT R251, RZ, 0x7610, R251 ;  /* 0x00007610fffb7816 */ /* 0x000fe200000000fb */
[----:B------:R0:W3:Y:S01]  /*6b10*/  @!P0 LDG.E.U8 R5, desc[UR6][R32.64] ;  /* 0x0000000620058981 */ /* 0x0000e2000c1e1100 */
[C---:B------:R-:W-:Y:S01]  /*6b20*/  IADD3 RZ, P3, R34.reuse, UR44, RZ ;  /* 0x0000002c22ff7c10 */ /* 0x040fe2000ff7e0ff */
[C---:B-1----:R-:W-:Y:S01]  /*6b30*/  VIADD R30, R34.reuse, UR45 ;  /* 0x0000002d221e7c36 */ /* 0x042fe20008000000 */
[----:B------:R-:W-:Y:S01]  /*6b40*/  IADD3.X R31, R35, UR19, RZ, P2, !PT ;  /* 0x00000013231f7c10 */ /* 0x000fe200097fe4ff */
[----:B------:R1:W2:Y:S01]  /*6b50*/  @!P0 LDG.E.U8 R152, desc[UR6][R28.64] ;  /* 0x000000061c988981 */ /* 0x0002a2000c1e1100 */
[----:B------:R-:W-:-:S02]  /*6b60*/  IADD3 RZ, P1, R34, UR46, RZ ;  /* 0x0000002e22ff7c10 */ /* 0x000fc4000ff3e0ff */
[C---:B------:R-:W-:Y:S01]  /*6b70*/  IADD3 RZ, P2, R34.reuse, UR42, RZ ;  /* 0x0000002a22ff7c10 */ /* 0x040fe2000ff5e0ff */
[----:B------:R1:W2:Y:S01]  /*6b80*/  @!P0 LDG.E.U8 R251, desc[UR6][R30.64] ;  /* 0x000000061efb8981 */ /* 0x0002a2000c1e1100 */
[----:B------:R-:W-:Y:S01]  /*6b90*/  PRMT R248, RZ, 0x7610, R248 ;  /* 0x00007610fff87816 */ /* 0x000fe200000000f8 */
[C---:B0-----:R-:W-:Y:S01]  /*6ba0*/  VIADD R32, R34.reuse, UR44 ;  /* 0x0000002c22207c36 */ /* 0x041fe20008000000 */
[----:B------:R-:W-:Y:S02]  /*6bb0*/  PRMT R157, RZ, 0x7610, R157 ;  /* 0x00007610ff9d7816 */ /* 0x000fe4000000009d */
[C---:B------:R-:W-:Y:S01]  /*6bc0*/  IADD3.X R33, R35.reuse, UR18, RZ, P3, !PT ;  /* 0x0000001223217c10 */ /* 0x040fe20009ffe4ff */
[C---:B-1----:R-:W-:Y:S01]  /*6bd0*/  VIADD R28, R34.reuse, UR46 ;  /* 0x0000002e221c7c36 */ /* 0x042fe20008000000 */
[C---:B------:R-:W-:Y:S02]  /*6be0*/  IADD3.X R29, R35.reuse, UR20, RZ, P1, !PT ;  /* 0x00000014231d7c10 */ /* 0x040fe40008ffe4ff */
[----:B------:R-:W-:Y:S01]  /*6bf0*/  PRMT R161, RZ, 0x7610, R161 ;  /* 0x00007610ffa17816 */ /* 0x000fe200000000a1 */
[C---:B------:R-:W-:Y:S01]  /*6c00*/  VIADD R30, R34.reuse, UR42 ;  /* 0x0000002a221e7c36 */ /* 0x040fe20008000000 */
[----:B------:R-:W-:Y:S01]  /*6c10*/  IADD3 RZ, P3, R34, UR41, RZ ;  /* 0x0000002922ff7c10 */ /* 0x000fe2000ff7e0ff */
[----:B------:R0:W2:Y:S01]  /*6c20*/  @!P0 LDG.E.U8 R248, desc[UR6][R32.64] ;  /* 0x0000000620f88981 */ /* 0x0000a2000c1e1100 */
[----:B------:R-:W-:-:S02]  /*6c30*/  IADD3.X R31, R35, UR16, RZ, P2, !PT ;  /* 0x00000010231f7c10 */ /* 0x000fc400097fe4ff */
[C---:B------:R-:W-:Y:S01]  /*6c40*/  IADD3 RZ, P1, R34.reuse, UR43, RZ ;  /* 0x0000002b22ff7c10 */ /* 0x040fe2000ff3e0ff */
[----:B------:R1:W5:Y:S01]  /*6c50*/  @!P0 LDG.E.U8 R157, desc[UR6][R28.64] ;  /* 0x000000061c9d8981 */ /* 0x000362000c1e1100 */
[----:B------:R-:W-:Y:S02]  /*6c60*/  PRMT R250, RZ, 0x7610, R250 ;  /* 0x00007610fffa7816 */ /* 0x000fe400000000fa */
[----:B------:R-:W-:Y:S01]  /*6c70*/  PRMT R158, RZ, 0x7610, R158 ;  /* 0x00007610ff9e7816 */ /* 0x000fe2000000009e */
[----:B------:R1:W4:Y:S01]  /*6c80*/  @!P0 LDG.E.U8 R161, desc[UR6][R30.64] ;  /* 0x000000061ea18981 */ /* 0x000322000c1e1100 */
[C---:B------:R-:W-:Y:S01]  /*6c90*/  IADD3 RZ, P2, R34.reuse, R180, RZ ;  /* 0x000000b422ff7210 */ /* 0x040fe20007f5e0ff */
[C---:B0-----:R-:W-:Y:S01]  /*6ca0*/  VIADD R32, R34.reuse, UR41 ;  /* 0x0000002922207c36 */ /* 0x041fe20008000000 */
[C---:B------:R-:W-:Y:S01]  /*6cb0*/  IADD3.X R33, R35.reuse, UR15, RZ, P3, !PT ;  /* 0x0000000f23217c10 */ /* 0x040fe20009ffe4ff */
[----:B-1----:R-:W-:Y:S01]  /*6cc0*/  VIADD R28, R34, UR43 ;  /* 0x0000002b221c7c36 */ /* 0x002fe20008000000 */
[----:B------:R-:W-:-:S03]  /*6cd0*/  IADD3.X R29, R35, UR17, RZ, P1, !PT ;  /* 0x00000011231d7c10 */ /* 0x000fc60008ffe4ff */
[----:B------:R0:W2:Y:S01]  /*6ce0*/  @!P0 LDG.E.U8 R250, desc[UR6][R32.64] ;  /* 0x0000000620fa8981 */ /* 0x0000a2000c1e1100 */
[C---:B------:R-:W-:Y:S02]  /*6cf0*/  IADD3 RZ, P1, R34.reuse, R171, RZ ;  /* 0x000000ab22ff7210 */ /* 0x040fe40007f3e0ff */
[C---:B------:R-:W-:Y:S01]  /*6d00*/  IADD3 R30, P3, R34.reuse, UR39, RZ ;  /* 0x00000027221e7c10 */ /* 0x040fe2000ff7e0ff */
[----:B------:R1:W3:Y:S01]  /*6d10*/  @!P0 LDG.E.U8 R158, desc[UR6][R28.64] ;  /* 0x000000061c9e8981 */ /* 0x0002e2000c1e1100 */
[----:B------:R-:W-:Y:S02]  /*6d20*/  PRMT R242, RZ, 0x7610, R242 ;  /* 0x00007610fff27816 */ /* 0x000fe400000000f2 */
[----:B------:R-:W-:Y:S02]  /*6d30*/  PRMT R159, RZ, 0x7610, R159 ;  /* 0x00007610ff9f7816 */ /* 0x000fe4000000009f */
[----:B------:R-:W-:Y:S01]  /*6d40*/  PRMT R4, RZ, 0x7610, R4 ;  /* 0x00007610ff047816 */ /* 0x000fe20000000004 */
[----:B0-----:R-:W-:Y:S01]  /*6d50*/  IMAD.IADD R32, R34, 0x1, R180 ;  /* 0x0000000122207824 */ /* 0x001fe200078e02b4 */
[C---:B------:R-:W-:Y:S01]  /*6d60*/  IADD3.X R31, R35.reuse, UR13, RZ, P3, !PT ;  /* 0x0000000d231f7c10 */ /* 0x040fe20009ffe4ff */
[----:B------:R-:W-:-:S02]  /*6d70*/  IMAD.X R33, R35, 0x1, R184, P2 ;  /* 0x0000000123217824 */ /* 0x000fc400010e06b8 */
[C---:B-1----:R-:W-:Y:S02]  /*6d80*/  IMAD.IADD R28, R34.reuse, 0x1, R171 ;  /* 0x00000001221c7824 */ /* 0x042fe400078e02ab */
[----:B------:R-:W-:Y:S01]  /*6d90*/  IMAD.X R29, R35, 0x1, R183, P1 ;  /* 0x00000001231d7824 */ /* 0x000fe200008e06b7 */
[----:B------:R0:W2:Y:S04]  /*6da0*/  @!P0 LDG.E.U8 R242, desc[UR6][R32.64] ;  /* 0x0000000620f28981 */ /* 0x0000a8000c1e1100 */
[----:B------:R1:W5:Y:S04]  /*6db0*/  @!P0 LDG.E.U8 R159, desc[UR6][R30.64] ;  /* 0x000000061e9f8981 */ /* 0x000368000c1e1100 */
[----:B------:R1:W2:Y:S01]  /*6dc0*/  @!P0 LDG.E.U8 R4, desc[UR6][R28.64] ;  /* 0x000000061c048981 */ /* 0x0002a2000c1e1100 */
[----:B0-----:R-:W-:-:S02]  /*6dd0*/  IADD3 R32, P3, R34, R188, RZ ;  /* 0x000000bc22207210 */ /* 0x001fc40007f7e0ff */
[C---:B-1----:R-:W-:Y:S02]  /*6de0*/  IADD3 R30, P2, R34.reuse, R186, RZ ;  /* 0x000000ba221e7210 */ /* 0x042fe40007f5e0ff */
[----:B------:R-:W-:-:S03]  /*6df0*/  IADD3 R28, P1, R34, UR38, RZ ;  /* 0x00000026221c7c10 */ /* 0x000fc6000ff3e0ff */
[C---:B------:R-:W-:Y:S01]  /*6e00*/  IMAD.X R31, R35.reuse, 0x1, R185, P2 ;  /* 0x00000001231f7824 */ /* 0x040fe200010e06b9 */
[----:B------:R-:W-:Y:S01]  /*6e10*/  PRMT R241, RZ, 0x7610, R241 ;  /* 0x00007610fff17816 */ /* 0x000fe200000000f1 */
[C---:B------:R-:W-:Y:S01]  /*6e20*/  IMAD.X R33, R35.reuse, 0x1, R187, P3 ;  /* 0x0000000123217824 */ /* 0x040fe200018e06bb */
[----:B------:R-:W-:Y:S02]  /*6e30*/  PRMT R160, RZ, 0x7610, R160 ;  /* 0x00007610ffa07816 */ /* 0x000fe400000000a0 */
[----:B------:R-:W-:Y:S02]  /*6e40*/  PRMT R249, RZ, 0x7610, R249 ;  /* 0x00007610fff97816 */ /* 0x000fe400000000f9 */
[----:B------:R-:W-:Y:S02]  /*6e50*/  IADD3.X R29, R35, UR12, RZ, P1, !PT ;  /* 0x0000000c231d7c10 */ /* 0x000fe40008ffe4ff */
[----:B------:R0:W4:Y:S04]  /*6e60*/  @!P0 LDG.E.U8 R160, desc[UR6][R30.64] ;  /* 0x000000061ea08981 */ /* 0x000128000c1e1100 */
[----:B------:R1:W3:Y:S04]  /*6e70*/  @!P0 LDG.E.U8 R241, desc[UR6][R28.64] ;  /* 0x000000061cf18981 */ /* 0x0002e8000c1e1100 */
[----:B------:R1:W5:Y:S01]  /*6e80*/  @!P0 LDG.E.U8 R249, desc[UR6][R32.64] ;  /* 0x0000000620f98981 */ /* 0x000362000c1e1100 */
[----:B0-----:R-:W-:-:S02]  /*6e90*/  IADD3 R30, P2, R34, UR37, RZ ;  /* 0x00000025221e7c10 */ /* 0x001fc4000ff5e0ff */
[C---:B-1----:R-:W-:Y:S02]  /*6ea0*/  IADD3 R28, P1, R34.reuse, UR40, RZ ;  /* 0x00000028221c7c10 */ /* 0x042fe4000ff3e0ff */
[----:B------:R-:W-:Y:S02]  /*6eb0*/  IADD3 R32, P3, R34, UR36, RZ ;  /* 0x0000002422207c10 */ /* 0x000fe4000ff7e0ff */
[----:B------:R-:W-:Y:S02]  /*6ec0*/  PRMT R175, RZ, 0x7610, R175 ;  /* 0x00007610ffaf7816 */ /* 0x000fe400000000af */
[----:B------:R-:W-:Y:S02]  /*6ed0*/  PRMT R244, RZ, 0x7610, R244 ;  /* 0x00007610fff47816 */ /* 0x000fe400000000f4 */
[----:B------:R-:W-:Y:S02]  /*6ee0*/  PRMT R247, RZ, 0x7610, R247 ;  /* 0x00007610fff77816 */ /* 0x000fe400000000f7 */
[----:B------:R-:W-:-:S02]  /*6ef0*/  IADD3.X R29, R35, UR14, RZ, P1, !PT ;  /* 0x0000000e231d7c10 */ /* 0x000fc40008ffe4ff */
[C---:B------:R-:W-:Y:S02]  /*6f00*/  IADD3.X R31, R35.reuse, UR11, RZ, P2, !PT ;  /* 0x0000000b231f7c10 */ /* 0x040fe400097fe4ff */
[----:B------:R-:W-:Y:S01]  /*6f10*/  IADD3.X R33, R35, UR10, RZ, P3, !PT ;  /* 0x0000000a23217c10 */ /* 0x000fe20009ffe4ff */
[----:B------:R0:W2:Y:S01]  /*6f20*/  @!P0 LDG.E.U8 R175, desc[UR6][R28.64] ;  /* 0x000000061caf8981 */ /* 0x0000a2000c1e1100 */
[C---:B------:R-:W-:Y:S02]  /*6f30*/  IADD3 RZ, P2, R34.reuse, R170, RZ ;  /* 0x000000aa22ff7210 */ /* 0x040fe40007f5e0ff */
[C---:B------:R-:W-:Y:S01]  /*6f40*/  IADD3 RZ, P1, R34.reuse, R169, RZ ;  /* 0x000000a922ff7210 */ /* 0x040fe20007f3e0ff */
[----:B------:R1:W2:Y:S01]  /*6f50*/  @!P0 LDG.E.U8 R244, desc[UR6][R30.64] ;  /* 0x000000061ef48981 */ /* 0x0002a2000c1e1100 */
[C---:B------:R-:W-:Y:S02]  /*6f60*/  IADD3 RZ, P3, R34.reuse, UR57, RZ ;  /* 0x0000003922ff7c10 */ /* 0x040fe4000ff7e0ff */
[----:B------:R-:W-:Y:S01]  /*6f70*/  PRMT R7, RZ, 0x7610, R7 ;  /* 0x00007610ff077816 */ /* 0x000fe20000000007 */
[----:B------:R1:W2:Y:S01]  /*6f80*/  @!P0 LDG.E.U8 R247, desc[UR6][R32.64] ;  /* 0x0000000620f78981 */ /* 0x0002a2000c1e1100 */
[----:B------:R-:W-:Y:S01]  /*6f90*/  PRMT R155, RZ, 0x7610, R155 ;  /* 0x00007610ff9b7816 */ /* 0x000fe2000000009b */
[----:B0-----:R-:W-:Y:S01]  /*6fa0*/  VIADD R28, R34, UR57 ;  /* 0x00000039221c7c36 */ /* 0x001fe20008000000 */
[----:B------:R-:W-:-:S02]  /*6fb0*/  PRMT R156, RZ, 0x7610, R156 ;  /* 0x00007610ff9c7816 */ /* 0x000fc4000000009c */
[C---:B------:R-:W-:Y:S01]  /*6fc0*/  IADD3.X R29, R35.reuse, UR31, RZ, P3, !PT ;  /* 0x0000001f231d7c10 */ /* 0x040fe20009ffe4ff */
[C---:B-1----:R-:W-:Y:S02]  /*6fd0*/  IMAD.IADD R30, R34.reuse, 0x1, R170 ;  /* 0x00000001221e7824 */ /* 0x042fe400078e02aa */
[C---:B------:R-:W-:Y:S02]  /*6fe0*/  IMAD.X R31, R35.reuse, 0x1, R182, P2 ;  /* 0x00000001231f7824 */ /* 0x040fe400010e06b6 */
[----:B------:R-:W-:Y:S01]  /*6ff0*/  IMAD.IADD R32, R34, 0x1, R169 ;  /* 0x0000000122207824 */ /* 0x000fe200078e02a9 */
[----:B------:R0:W2:Y:S01]  /*7000*/  @!P0 LDG.E.U8 R7, desc[UR6][R28.64] ;  /* 0x000000061c078981 */ /* 0x0000a2000c1e1100 */
[----:B------:R-:W-:-:S03]  /*7010*/  IMAD.X R33, R35, 0x1, R181, P1 ;  /* 0x0000000123217824 */ /* 0x000fc600008e06b5 */
[----:B------:R1:W2:Y:S04]  /*7020*/  @!P0 LDG.E.U8 R155, desc[UR6][R30.64] ;  /* 0x000000061e9b8981 */ /* 0x0002a8000c1e1100 */
[----:B------:R1:W2:Y:S01]  /*7030*/  @!P0 LDG.E.U8 R156, desc[UR6][R32.64] ;  /* 0x00000006209c8981 */ /* 0x0002a2000c1e1100 */
[C---:B0-----:R-:W-:Y:S02]  /*7040*/  LOP3.LUT R28, R215.reuse, 0x3, RZ, 0xc0, !PT ;  /* 0x00000003d71c7812 */ /* 0x041fe400078ec0ff */
[--C-:B------:R-:W-:Y:S02]  /*7050*/  SHF.R.U32.HI R29, RZ, 0x2, R215.reuse ;  /* 0x00000002ff1d7819 */ /* 0x100fe400000116d7 */
[----:B------:R-:W-:Y:S01]  /*7060*/  LOP3.LUT R225, R215, 0x20, RZ, 0xc0, !PT ;  /* 0x00000020d7e17812 */ /* 0x000fe200078ec0ff */
[----:B-1----:R-:W-:Y:S01]  /*7070*/  IMAD.SHL.U32 R30, R28, 0x200, RZ ;  /* 0x000002001c1e7824 */ /* 0x002fe200078e00ff */
[----:B------:R-:W-:-:S02]  /*7080*/  SHF.R.S32.HI R148, RZ, 0x2, R215 ;  /* 0x00000002ff947819 */ /* 0x000fc400000114d7 */
[----:B------:R-:W-:Y:S02]  /*7090*/  SGXT.U32 R29, R29, 0x3 ;  /* 0x000000031d1d781a */ /* 0x000fe40000000000 */
[----:B------:R-:W-:Y:S01]  /*70a0*/  SHF.R.U32.HI R225, RZ, 0x1, R225 ;  /* 0x00000001ffe17819 */ /* 0x000fe200000116e1 */
[----:B------:R-:W-:Y:S01]  /*70b0*/  IMAD.SHL.U32 R28, R28, 0x20, RZ ;  /* 0x000000201c1c7824 */ /* 0x000fe200078e00ff */
[----:B------:R-:W-:Y:S02]  /*70c0*/  SGXT R148, R148, 0x1 ;  /* 0x000000019494781a */ /* 0x000fe40000000200 */
[----:B------:R-:W-:Y:S01]  /*70d0*/  LOP3.LUT R225, R225, R30, R29, 0xfe, !PT ;  /* 0x0000001ee1e17212 */ /* 0x000fe200078efe1d */
[C---:B------:R-:W-:Y:S02]  /*70e0*/  IMAD.SHL.U32 R29, R215.reuse, 0x2, RZ ;  /* 0x00000002d71d7824 */ /* 0x040fe400078e00ff */
[----:B------:R-:W-:Y:S01]  /*70f0*/  IMAD.SHL.U32 R215, R215, 0x10, RZ ;  /* 0x00000010d7d77824 */ /* 0x000fe200078e00ff */
[----:B------:R-:W-:-:S02]  /*7100*/  LOP3.LUT R148, R28, 0x90, R148, 0xf8, !PT ;  /* 0x000000901c947812 */ /* 0x000fc400078ef894 */
[----:B------:R-:W-:Y:S02]  /*7110*/  LOP3.LUT R225, R225, R28, RZ, 0xfc, !PT ;  /* 0x0000001ce1e17212 */ /* 0x000fe400078efcff */
[----:B------:R-:W-:Y:S02]  /*7120*/  LOP3.LUT R28, R215, 0x100, RZ, 0xc0, !PT ;  /* 0x00000100d71c7812 */ /* 0x000fe400078ec0ff */
[----:B------:R-:W-:Y:S01]  /*7130*/  LOP3.LUT R148, R148, 0x10, R29, 0x78, !PT ;  /* 0x0000001094947812 */ /* 0x000fe200078e781d */
[----:B------:R-:W-:Y:S01]  /*7140*/  LDS.U8 R30, [R225+UR8+0x8] ;  /* 0x00000808e11e7984 */ /* 0x000fe20008000000 */
[C---:B------:R-:W-:Y:S02]  /*7150*/  LOP3.LUT R201, R225.reuse, 0x10, RZ, 0x3c, !PT ;  /* 0x00000010e1c97812 */ /* 0x040fe400078e3cff */
[----:B------:R-:W-:Y:S01]  /*7160*/  IADD3 R148, R148, UR8, R28 ;  /* 0x0000000894947c10 */ /* 0x000fe2000fffe01c */
[----:B------:R-:W-:Y:S01]  /*7170*/  LDS.U8 R29, [R225+UR8+0x88] ;  /* 0x00008808e11d7984 */ /* 0x000fe20008000000 */
[----:B------:R-:W-:-:S02]  /*7180*/  LOP3.LUT R146, R225, 0x20, RZ, 0x3c, !PT ;  /* 0x00000020e1927812 */ /* 0x000fc400078e3cff */
[C---:B------:R-:W-:Y:S01]  /*7190*/  LOP3.LUT R215, R225.reuse, 0x30, RZ, 0x3c, !PT ;  /* 0x00000030e1d77812 */ /* 0x040fe200078e3cff */
[----:B------:R-:W-:Y:S01]  /*71a0*/  LDS.U8 R28, [R225+UR8] ;  /* 0x00000008e11c7984 */ /* 0x000fe20008000000 */
[C---:B------:R-:W-:Y:S02]  /*71b0*/  LOP3.LUT R176, R225.reuse, 0x40, RZ, 0x3c, !PT ;  /* 0x00000040e1b07812 */ /* 0x040fe400078e3cff */
[C---:B------:R-:W-:Y:S01]  /*71c0*/  LOP3.LUT R217, R225.reuse, 0x50, RZ, 0x3c, !PT ;  /* 0x00000050e1d97812 */ /* 0x040fe200078e3cff */
[----:B------:R-:W-:Y:S01]  /*71d0*/  LDS.U8 R31, [R225+UR8+0x80] ;  /* 0x00008008e11f7984 */ /* 0x000fe20008000000 */
[----:B------:R-:W-:-:S03]  /*71e0*/  LOP3.LUT R193, R225, 0x60, RZ, 0x3c, !PT ;  /* 0x00000060e1c17812 */ /* 0x000fc600078e3cff */
[----:B------:R-:W-:Y:S04]  /*71f0*/  LDS.U8 R34, [R225+UR8+0x800] ;  /* 0x00080008e1227984 */ /* 0x000fe80008000000 */
[----:B------:R-:W0:Y:S04]  /*7200*/  LDS.U8 R35, [R225+UR8+0x888] ;  /* 0x00088808e1237984 */ /* 0x000e280008000000 */
[----:B------:R-:W-:Y:S04]  /*7210*/  LDS.U8 R32, [R225+UR8+0x808] ;  /* 0x00080808e1207984 */ /* 0x000fe80008000000 */
[----:B------:R1:W0:Y:S04]  /*7220*/  LDS.U8 R33, [R225+UR8+0x880] ;  /* 0x00088008e1217984 */ /* 0x0002280008000000 */
[----:B------:R-:W-:Y:S01]  /*7230*/  LDS.U8 R208, [R201+UR8+0x100] ;  /* 0x00010008c9d07984 */ /* 0x000fe20008000000 */
[----:B-1----:R-:W-:-:S03]  /*7240*/  LOP3.LUT R225, R225, 0x70, RZ, 0x3c, !PT ;  /* 0x00000070e1e17812 */ /* 0x002fc600078e3cff */
[----:B------:R-:W-:Y:S04]  /*7250*/  LDS.U8 R207, [R201+UR8+0x188] ;  /* 0x00018808c9cf7984 */ /* 0x000fe80008000000 */
[----:B------:R-:W-:Y:S04]  /*7260*/  LDS.U8 R206, [R201+UR8+0x108] ;  /* 0x00010808c9ce7984 */ /* 0x000fe80008000000 */
[----:B------:R-:W-:Y:S04]  /*7270*/  LDS.U8 R205, [R201+UR8+0x180] ;  /* 0x00018008c9cd7984 */ /* 0x000fe80008000000 */
[----:B------:R-:W-:Y:S04]  /*7280*/  LDS.U8 R204, [R201+UR8+0x900] ;  /* 0x00090008c9cc7984 */ /* 0x000fe80008000000 */
[----:B------:R-:W-:Y:S04]  /*7290*/  LDS.U8 R203, [R201+UR8+0x988] ;  /* 0x00098808c9cb7984 */ /* 0x000fe80008000000 */
[----:B------:R-:W-:Y:S04]  /*72a0*/  LDS.U8 R202, [R201+UR8+0x908] ;  /* 0x00090808c9ca7984 */ /* 0x000fe80008000000 */
[----:B------:R-:W-:Y:S04]  /*72b0*/  LDS.U8 R228, [R146+UR8] ;  /* 0x0000000892e47984 */ /* 0x000fe80008000000 */
[----:B------:R-:W-:Y:S04]  /*72c0*/  LDS.U8 R150, [R146+UR8+0x88] ;  /* 0x0000880892967984 */ /* 0x000fe80008000000 */
[----:B------:R-:W-:Y:S04]  /*72d0*/  LDS.U8 R149, [R146+UR8+0x8] ;  /* 0x0000080892957984 */ /* 0x000fe80008000000 */
[----:B------:R-:W-:Y:S04]  /*72e0*/  LDS.U8 R231, [R146+UR8+0x80] ;  /* 0x0000800892e77984 */ /* 0x000fe80008000000 */
[----:B------:R-:W-:Y:S04]  /*72f0*/  LDS.U8 R147, [R146+UR8+0x800] ;  /* 0x0008000892937984 */ /* 0x000fe80008000000 */
[----:B------:R-:W1:Y:S04]  /*7300*/  LDS.U8 R230, [R146+UR8+0x888] ;  /* 0x0008880892e67984 */ /* 0x000e680008000000 */
[----:B------:R-:W-:Y:S04]  /*7310*/  LDS.U8 R233, [R146+UR8+0x808] ;  /* 0x0008080892e97984 */ /* 0x000fe80008000000 */
[----:B------:R-:W-:Y:S04]  /*7320*/  LDS.U8 R214, [R215+UR8+0x100] ;  /* 0x00010008d7d67984 */ /* 0x000fe80008000000 */
        /* <DEDUP_REMOVED lines=35> */
[----:B------:R-:W2:Y:S04]  /*7560*/  LDS.U8 R146, [R146+UR8+0x880] ;  /* 0x0008800892927984 */ /* 0x000ea80008000000 */
[----:B------:R-:W-:Y:S04]  /*7570*/  LDS.U8 R215, [R215+UR8+0x980] ;  /* 0x00098008d7d77984 */ /* 0x000fe80008000000 */
[----:B------:R-:W-:Y:S04]  /*7580*/  LDS.U8 R176, [R176+UR8+0x880] ;  /* 0x00088008b0b07984 */ /* 0x000fe80008000000 */
[----:B------:R-:W-:Y:S04]  /*7590*/  LDS.U8 R217, [R217+UR8+0x980] ;  /* 0x00098008d9d97984 */ /* 0x000fe80008000000 */
[----:B------:R-:W-:Y:S04]  /*75a0*/  LDS.U8 R193, [R193+UR8+0x880] ;  /* 0x00088008c1c17984 */ /* 0x000fe80008000000 */
[----:B------:R-:W-:Y:S01]  /*75b0*/  LDS.U8 R225, [R225+UR8+0x980] ;  /* 0x00098008e1e17984 */ /* 0x000fe20008000000 */
[----:B------:R-:W-:Y:S01]  /*75c0*/  BAR.SYNC.DEFER_BLOCKING 0x0 ;  /* 0x0000000000007b1d */ /* 0x000fe20000010000 */
[----:B0-----:R-:W-:-:S02]  /*75d0*/  IMAD R34, R35, 0x100, R34 ;  /* 0x0000010023227824 */ /* 0x001fc400078e0222 */
[----:B------:R-:W-:-:S03]  /*75e0*/  IMAD R32, R33, 0x100, R32 ;  /* 0x0000010021207824 */ /* 0x000fc600078e0220 */
[----:B-----5:R0:W-:Y:S04]  /*75f0*/  STS.U8 [R246+UR8], R249 ;  /* 0x000000f9f6007988 */ /* 0x0201e80008000008 */
[----:B----4-:R-:W-:Y:S04]  /*7600*/  STS.U8 [R246+UR8+0x40], R160 ;  /* 0x000040a0f6007988 */ /* 0x010fe80008000008 */
[----:B---3--:R-:W-:Y:S01]  /*7610*/  STS.U8 [R246+UR8+0x100], R241 ;  /* 0x000100f1f6007988 */ /* 0x008fe20008000008 */
[----:B-1----:R-:W-:Y:S01]  /*7620*/  IMAD R230, R230, 0x100, R147 ;  /* 0x00000100e6e67824 */ /* 0x002fe200078e0293 */
[----:B0-----:R-:W0:Y:S02]  /*7630*/  LDC R249, c[0x0][0x238] ;  /* 0x00008e00fff97b82 */ /* 0x001e240000000800 */
        /* <DEDUP_REMOVED lines=11> */
[----:B--2---:R-:W-:Y:S04]  /*76f0*/  STS.U8 [R246+UR8+0x700], R242 ;  /* 0x000700f2f6007988 */ /* 0x004fe80008000008 */
[----:B------:R-:W-:Y:S04]  /*7700*/  STS.U8 [R246+UR8+0x740], R4 ;  /* 0x00074004f6007988 */ /* 0x000fe80008000008 */
[----:B------:R-:W-:Y:S04]  /*7710*/  STS.U8 [R144+UR8+0x80], R247 ;  /* 0x000080f790007988 */ /* 0x000fe80008000008 */
[----:B------:R-:W-:Y:S04]  /*7720*/  STS.U8 [R144+UR8+0xc0], R244 ;  /* 0x0000c0f490007988 */ /* 0x000fe80008000008 */
        /* <DEDUP_REMOVED lines=13> */
[----:B------:R-:W-:Y:S01]  /*7800*/  STS.U8 [R144+UR8+0x7c0], R156 ;  /* 0x0007c09c90007988 */ /* 0x000fe20008000008 */
[----:B------:R-:W-:Y:S01]  /*7810*/  BAR.SYNC.DEFER_BLOCKING 0x0 ;  /* 0x0000000000007b1d */ /* 0x000fe20000010000 */
[----:B-1----:R-:W-:-:S02]  /*7820*/  F2FP.F16.E4M3.UNPACK_B R174, R34 ;  /* 0x00000022ffae723e */ /* 0x002fc400020006ff */
[----:B--2---:R-:W-:-:S03]  /*7830*/  F2FP.F16.E4M3.UNPACK_B R175, R32 ;  /* 0x00000020ffaf723e */ /* 0x004fc600020006ff */
[----:B------:R-:W1:Y:S01]  /*7840*/  LDSM.16.M88.4 R32, [R148+0x400] ;  /* 0x000400009420783b */ /* 0x000e620000000200 */
[----:B------:R-:W-:-:S03]  /*7850*/  IMAD R172, R29, 0x100, R28 ;  /* 0x000001001dac7824 */ /* 0x000fc600078e021c */
[----:B------:R-:W2:Y:S01]  /*7860*/  LDSM.16.M88.4 R4, [R148] ;  /* 0x000000009404783b */ /* 0x000ea20000000200 */
[----:B------:R-:W-:Y:S01]  /*7870*/  IMAD R173, R31, 0x100, R30 ;  /* 0x000001001fad7824 */ /* 0x000fe200078e021e */
[----:B------:R-:W-:Y:S01]  /*7880*/  F2FP.F16.E4M3.UNPACK_B R172, R172 ;  /* 0x000000acffac723e */ /* 0x000fe200020006ff */
[----:B------:R-:W-:Y:S01]  /*7890*/  IMAD R233, R146, 0x100, R233 ;  /* 0x0000010092e97824 */ /* 0x000fe200078e02e9 */
[----:B------:R-:W3:Y:S02]  /*78a0*/  LDSM.16.M88.4 R28, [R148+0x200] ;  /* 0x00020000941c783b */ /* 0x000ee40000000200 */
[----:B------:R-:W-:Y:S02]  /*78b0*/  F2FP.F16.E4M3.UNPACK_B R173, R173 ;  /* 0x000000adffad723e */ /* 0x000fe400020006ff */
[----:B-1----:R-:W-:Y:S02]  /*78c0*/  F2FP.F16.E4M3.UNPACK_B R146, R34 ;  /* 0x00000022ff92723e */ /* 0x002fe400020006ff */
[----:B------:R-:W-:-:S07]  /*78d0*/  F2FP.F16.E4M3.UNPACK_B R147, R35 ;  /* 0x00000023ff93723e */ /* 0x000fce00020006ff */
[----:B------:R-:W-:Y:S01]  /*78e0*/  HMMA.16816.F32 R160, R172, R146, R36 ;  /* 0x00000092aca0723c */ /* 0x000fe20000001824 */
[----:B------:R-:W1:Y:S01]  /*78f0*/  LDSM.16.M88.4 R36, [R148+0x600] ;  /* 0x000600009424783b */ /* 0x000e620000000200 */
[----:B--2---:R-:W-:Y:S02]  /*7900*/  F2FP.F16.E4M3.UNPACK_B R144, R4 ;  /* 0x00000004ff90723e */ /* 0x004fe400020006ff */
[----:B------:R-:W-:-:S07]  /*7910*/  F2FP.F16.E4M3.UNPACK_B R145, R5 ;  /* 0x00000005ff91723e */ /* 0x000fce00020006ff */
[----:B------:R-:W-:Y:S07]  /*7920*/  HMMA.16816.F32 R156, R172, R144, R24 ;  /* 0x00000090ac9c723c */ /* 0x000fee0000001818 */
[----:B------:R-:W-:Y:S02]  /*7930*/  F2FP.F16.E4M3.UNPACK_B R24, R6 ;  /* 0x00000006ff18723e */ /* 0x000fe400020006ff */
[----:B------:R-:W-:Y:S01]  /*7940*/  F2FP.F16.E4M3.UNPACK_B R25, R7 ;  /* 0x00000007ff19723e */ /* 0x000fe200020006ff */
[----:B------:R-:W-:Y:S01]  /*7950*/  IMAD R228, R150, 0x100, R228 ;  /* 0x0000010096e47824 */ /* 0x000fe200078e02e4 */
[----:B------:R-:W-:Y:S01]  /*7960*/  F2FP.F16.E4M3.UNPACK_B R26, R32 ;  /* 0x00000020ff1a723e */ /* 0x000fe200020006ff */
[----:B------:R-:W-:Y:S01]  /*7970*/  IMAD R231, R231, 0x100, R149 ;  /* 0x00000100e7e77824 */ /* 0x000fe200078e0295 */
[----:B------:R-:W-:-:S03]  /*7980*/  F2FP.F16.E4M3.UNPACK_B R27, R33 ;  /* 0x00000021ff1b723e */ /* 0x000fc600020006ff */
[----:B------:R-:W-:Y:S07]  /*7990*/  HMMA.16816.F32 R152, R172, R24, R20 ;  /* 0x00000018ac98723c */ /* 0x000fee0000001814 */
[----:B---3--:R-:W-:Y:S02]  /*79a0*/  F2FP.F16.E4M3.UNPACK_B R20, R28 ;  /* 0x0000001cff14723e */ /* 0x008fe400020006ff */
[----:B------:R-:W-:Y:S02]  /*79b0*/  F2FP.F16.E4M3.UNPACK_B R21, R29 ;  /* 0x0000001dff15723e */ /* 0x000fe400020006ff */
[----:B------:R-:W-:-:S02]  /*79c0*/  F2FP.F16.E4M3.UNPACK_B R22, R30 ;  /* 0x0000001eff16723e */ /* 0x000fc400020006ff */
[----:B------:R-:W-:Y:S02]  /*79d0*/  F2FP.F16.E4M3.UNPACK_B R23, R31 ;  /* 0x0000001fff17723e */ /* 0x000fe400020006ff */
[----:B-1----:R-:W-:Y:S02]  /*79e0*/  F2FP.F16.E4M3.UNPACK_B R148, R36 ;  /* 0x00000024ff94723e */ /* 0x002fe400020006ff */
[----:B------:R-:W-:Y:S02]  /*79f0*/  F2FP.F16.E4M3.UNPACK_B R149, R37 ;  /* 0x00000025ff95723e */ /* 0x000fe400020006ff */
[----:B------:R-:W-:Y:S02]  /*7a00*/  F2FP.F16.E4M3.UNPACK_B R150, R38 ;  /* 0x00000026ff96723e */ /* 0x000fe400020006ff */
[----:B------:R-:W-:Y:S01]  /*7a10*/  F2FP.F16.E4M3.UNPACK_B R151, R39 ;  /* 0x00000027ff97723e */ /* 0x000fe200020006ff */
[C---:B------:R-:W-:Y:S06]  /*7a20*/  HMMA.16816.F32 R16, R172.reuse, R20, R16 ;  /* 0x00000014ac10723c */ /* 0x040fec0000001810 */
[C---:B------:R-:W-:Y:S06]  /*7a30*/  HMMA.16816.F32 R12, R172.reuse, R22, R12 ;  /* 0x00000016ac0c723c */ /* 0x040fec000000180c */
[C---:B------:R-:W-:Y:S06]  /*7a40*/  HMMA.16816.F32 R8, R172.reuse, R26, R8 ;  /* 0x0000001aac08723c */ /* 0x040fec0000001808 */
[C---:B------:R-:W-:Y:S06]  /*7a50*/  HMMA.16816.F32 R40, R172.reuse, R148, R40 ;  /* 0x00000094ac28723c */ /* 0x040fec0000001828 */
[----:B------:R-:W-:Y:S07]  /*7a60*/  HMMA.16816.F32 R44, R172, R150, R44 ;  /* 0x00000096ac2c723c */ /* 0x000fee000000182c */
[----:B------:R-:W-:-:S02]  /*7a70*/  F2FP.F16.E4M3.UNPACK_B R172, R228 ;  /* 0x000000e4ffac723e */ /* 0x000fc400020006ff */
[----:B------:R-:W-:Y:S02]  /*7a80*/  F2FP.F16.E4M3.UNPACK_B R173, R231 ;  /* 0x000000e7ffad723e */ /* 0x000fe400020006ff */
[----:B------:R-:W-:Y:S02]  /*7a90*/  F2FP.F16.E4M3.UNPACK_B R174, R230 ;  /* 0x000000e6ffae723e */ /* 0x000fe400020006ff */
[----:B------:R-:W-:-:S07]  /*7aa0*/  F2FP.F16.E4M3.UNPACK_B R175, R233 ;  /* 0x000000e9ffaf723e */ /* 0x000fce00020006ff */
[C---:B------:R-:W-:Y:S06]  /*7ab0*/  HMMA.16816.F32 R48, R172.reuse, R144, R48 ;  /* 0x00000090ac30723c */ /* 0x040fec0000001830 */
[C---:B------:R-:W-:Y:S06]  /*7ac0*/  HMMA.16816.F32 R52, R172.reuse, R24, R52 ;  /* 0x00000018ac34723c */ /* 0x040fec0000001834 */
[C---:B------:R-:W-:Y:S06]  /*7ad0*/  HMMA.16816.F32 R56, R172.reuse, R20, R56 ;  /* 0x00000014ac38723c */ /* 0x040fec0000001838 */
[C---:B------:R-:W-:Y:S06]  /*7ae0*/  HMMA.16816.F32 R60, R172.reuse, R22, R60 ;  /* 0x00000016ac3c723c */ /* 0x040fec000000183c */
[C---:B------:R-:W-:Y:S06]  /*7af0*/  HMMA.16816.F32 R64, R172.reuse, R26, R64 ;  /* 0x0000001aac40723c */ /* 0x040fec0000001840 */
[C---:B------:R-:W-:Y:S06]  /*7b00*/  HMMA.16816.F32 R68, R172.reuse, R146, R68 ;  /* 0x00000092ac44723c */ /* 0x040fec0000001844 */
[C---:B------:R-:W-:Y:S06]  /*7b10*/  HMMA.16816.F32 R72, R172.reuse, R148, R72 ;  /* 0x00000094ac48723c */ /* 0x040fec0000001848 */
[----:B------:R-:W-:Y:S07]  /*7b20*/  HMMA.16816.F32 R76, R172, R150, R76 ;  /* 0x00000096ac4c723c */ /* 0x000fee000000184c */
[----:B------:R-:W-:-:S02]  /*7b30*/  IMAD R174, R178, 0x100, R179 ;  /* 0x00000100b2ae7824 */ /* 0x000fc400078e02b3 */
[----:B------:R-:W-:Y:S02]  /*7b40*/  IMAD R175, R176, 0x100, R177 ;  /* 0x00000100b0af7824 */ /* 0x000fe400078e02b1 */
[----:B------:R-:W-:Y:S02]  /*7b50*/  IMAD R172, R191, 0x100, R192 ;  /* 0x00000100bfac7824 */ /* 0x000fe400078e02c0 */
[----:B------:R-:W-:Y:S02]  /*7b60*/  IMAD R173, R189, 0x100, R190 ;  /* 0x00000100bdad7824 */ /* 0x000fe400078e02be */
[----:B------:R-:W-:Y:S02]  /*7b70*/  IMAD R176, R199, 0x100, R200 ;  /* 0x00000100c7b07824 */ /* 0x000fe400078e02c8 */
[----:B------:R-:W-:Y:S02]  /*7b80*/  IMAD R177, R197, 0x100, R198 ;  /* 0x00000100c5b17824 */ /* 0x000fe400078e02c6 */
[----:B------:R-:W-:-:S02]  /*7b90*/  IMAD R178, R195, 0x100, R196 ;  /* 0x00000100c3b27824 */ /* 0x000fc400078e02c4 */
[----:B------:R-:W-:Y:S01]  /*7ba0*/  IMAD R179, R193, 0x100, R194 ;  /* 0x00000100c1b37824 */ /* 0x000fe200078e02c2 */
[----:B------:R-:W-:Y:S02]  /*7bb0*/  F2FP.F16.E4M3.UNPACK_B R172, R172 ;  /* 0x000000acffac723e */ /* 0x000fe400020006ff */
[----:B------:R-:W-:Y:S02]  /*7bc0*/  F2FP.F16.E4M3.UNPACK_B R173, R173 ;  /* 0x000000adffad723e */ /* 0x000fe400020006ff */
[----:B------:R-:W-:Y:S02]  /*7bd0*/  F2FP.F16.E4M3.UNPACK_B R174, R174 ;  /* 0x000000aeffae723e */ /* 0x000fe400020006ff */
[----:B------:R-:W-:Y:S02]  /*7be0*/  F2FP.F16.E4M3.UNPACK_B R175, R175 ;  /* 0x000000afffaf723e */ /* 0x000fe400020006ff */
[----:B------:R-:W-:Y:S02]  /*7bf0*/  F2FP.F16.E4M3.UNPACK_B R176, R176 ;  /* 0x000000b0ffb0723e */ /* 0x000fe400020006ff */
[----:B------:R-:W-:-:S02]  /*7c00*/  F2FP.F16.E4M3.UNPACK_B R177, R177 ;  /* 0x000000b1ffb1723e */ /* 0x000fc400020006ff */
[----:B------:R-:W-:Y:S02]  /*7c10*/  F2FP.F16.E4M3.UNPACK_B R178, R178 ;  /* 0x000000b2ffb2723e */ /* 0x000fe400020006ff */
[----:B------:R-:W-:Y:S01]  /*7c20*/  F2FP.F16.E4M3.UNPACK_B R179, R179 ;  /* 0x000000b3ffb3723e */ /* 0x000fe200020006ff */
[C---:B------:R-:W-:Y:S06]  /*7c30*/  HMMA.16816.F32 R80, R172.reuse, R144, R80 ;  /* 0x00000090ac50723c */ /* 0x040fec0000001850 */
[C---:B------:R-:W-:Y:S06]  /*7c40*/  HMMA.16816.F32 R84, R172.reuse, R24, R84 ;  /* 0x00000018ac54723c */ /* 0x040fec0000001854 */
[C---:B------:R-:W-:Y:S06]  /*7c50*/  HMMA.16816.F32 R88, R172.reuse, R20, R88 ;  /* 0x00000014ac58723c */ /* 0x040fec0000001858 */
[C---:B------:R-:W-:Y:S06]  /*7c60*/  HMMA.16816.F32 R92, R172.reuse, R22, R92 ;  /* 0x00000016ac5c723c */ /* 0x040fec000000185c */
[C---:B------:R-:W-:Y:S06]  /*7c70*/  HMMA.16816.F32 R96, R172.reuse, R26, R96 ;  /* 0x0000001aac60723c */ /* 0x040fec0000001860 */
[C---:B------:R-:W-:Y:S06]  /*7c80*/  HMMA.16816.F32 R100, R172.reuse, R146, R100 ;  /* 0x00000092ac64723c */ /* 0x040fec0000001864 */
[C---:B------:R-:W-:Y:S06]  /*7c90*/  HMMA.16816.F32 R104, R172.reuse, R148, R104 ;  /* 0x00000094ac68723c */ /* 0x040fec0000001868 */
[----:B------:R-:W-:Y:S06]  /*7ca0*/  HMMA.16816.F32 R108, R172, R150, R108 ;  /* 0x00000096ac6c723c */ /* 0x000fec000000186c */
[----:B------:R-:W-:Y:S01]  /*7cb0*/  HMMA.16816.F32 R136, R176, R148, R136 ;  /* 0x00000094b088723c */ /* 0x000fe20000001888 */
[----:B------:R-:W-:-:S02]  /*7cc0*/  IMAD R172, R207, 0x100, R208 ;  /* 0x00000100cfac7824 */ /* 0x000fc400078e02d0 */
[----:B------:R-:W-:Y:S02]  /*7cd0*/  IMAD R173, R205, 0x100, R206 ;  /* 0x00000100cdad7824 */ /* 0x000fe400078e02ce */
[----:B------:R-:W-:Y:S01]  /*7ce0*/  IMAD R174, R203, 0x100, R204 ;  /* 0x00000100cbae7824 */ /* 0x000fe200078e02cc */
[C---:B------:R-:W-:Y:S01]  /*7cf0*/  HMMA.16816.F32 R140, R176.reuse, R150, R140 ;  /* 0x00000096b08c723c */ /* 0x040fe2000000188c */
[----:B------:R-:W-:Y:S02]  /*7d00*/  IMAD R175, R201, 0x100, R202 ;  /* 0x00000100c9af7824 */ /* 0x000fe400078e02ca */
[----:B------:R-:W-:Y:S02]  /*7d10*/  IMAD R148, R213, 0x100, R214 ;  /* 0x00000100d5947824 */ /* 0x000fe400078e02d6 */
[----:B------:R-:W-:Y:S01]  /*7d20*/  IMAD R149, R211, 0x100, R212 ;  /* 0x00000100d3957824 */ /* 0x000fe200078e02d4 */
[----:B------:R-:W-:Y:S01]  /*7d30*/  HMMA.16816.F32 R112, R176, R144, R112 ;  /* 0x00000090b070723c */ /* 0x000fe20000001870 */
[----:B------:R-:W-:-:S02]  /*7d40*/  IMAD R150, R209, 0x100, R210 ;  /* 0x00000100d1967824 */ /* 0x000fc400078e02d2 */
[----:B------:R-:W-:-:S03]  /*7d50*/  IMAD R151, R215, 0x100, R216 ;  /* 0x00000100d7977824 */ /* 0x000fc600078e02d8 */
[----:B------:R-:W-:Y:S01]  /*7d60*/  HMMA.16816.F32 R116, R176, R24, R116 ;  /* 0x00000018b074723c */ /* 0x000fe20000001874 */
[----:B------:R-:W-:Y:S02]  /*7d70*/  F2FP.F16.E4M3.UNPACK_B R144, R32.H1 ;  /* 0x00000020ff90723e */ /* 0x000fe400030006ff */
[----:B------:R-:W-:-:S03]  /*7d80*/  F2FP.F16.E4M3.UNPACK_B R145, R33.H1 ;  /* 0x00000021ff91723e */ /* 0x000fc600030006ff */
[----:B------:R-:W-:Y:S01]  /*7d90*/  HMMA.16816.F32 R120, R176, R20, R120 ;  /* 0x00000014b078723c */ /* 0x000fe20000001878 */
[----:B------:R-:W-:-:S05]  /*7da0*/  F2FP.F16.E4M3.UNPACK_B R172, R172 ;  /* 0x000000acffac723e */ /* 0x000fca00020006ff */
[----:B------:R-:W-:Y:S01]  /*7db0*/  HMMA.16816.F32 R124, R176, R22, R124 ;  /* 0x00000016b07c723c */ /* 0x000fe2000000187c */
[----:B------:R-:W-:-:S05]  /*7dc0*/  F2FP.F16.E4M3.UNPACK_B R173, R173 ;  /* 0x000000adffad723e */ /* 0x000fca00020006ff */
[----:B------:R-:W-:Y:S01]  /*7dd0*/  HMMA.16816.F32 R128, R176, R26, R128 ;  /* 0x0000001ab080723c */ /* 0x000fe20000001880 */
[----:B------:R-:W-:-:S05]  /*7de0*/  F2FP.F16.E4M3.UNPACK_B R174, R174 ;  /* 0x000000aeffae723e */ /* 0x000fca00020006ff */
[----:B------:R-:W-:Y:S01]  /*7df0*/  HMMA.16816.F32 R132, R176, R146, R132 ;  /* 0x00000092b084723c */ /* 0x000fe20000001884 */
[----:B------:R-:W-:Y:S01]  /*7e00*/  F2FP.F16.E4M3.UNPACK_B R175, R175 ;  /* 0x000000afffaf723e */ /* 0x000fe200020006ff */
[----:B------:R-:W-:Y:S01]  /*7e10*/  USHF.R.S32.HI UR8, URZ, 0x1f, UR5 ;  /* 0x0000001f3f087899 */ /* 0x000fe20008011405 */
[----:B------:R-:W-:Y:S01]  /*7e20*/  F2FP.F16.E4M3.UNPACK_B R4, R4.H1 ;  /* 0x00000004ff04723e */ /* 0x000fe200030006ff */
[----:B------:R-:W-:Y:S01]  /*7e30*/  UIADD3 UR61, UP4, UR5, UR61, URZ ;  /* 0x0000003d053d7290 */ /* 0x000fe2000ff9e03f */
        /* <DEDUP_REMOVED lines=9> */
[----:B0-----:R-:W-:Y:S01]  /*7ed0*/  IMAD.SHL.U32 R249, R249, 0x20, RZ ;  /* 0x00000020f9f97824 */ /* 0x001fe200078e00ff */
[----:B------:R-:W-:-:S02]  /*7ee0*/  F2FP.F16.E4M3.UNPACK_B R30, R30.H1 ;  /* 0x0000001eff1e723e */ /* 0x000fc400030006ff */
[----:B------:R-:W-:Y:S02]  /*7ef0*/  F2FP.F16.E4M3.UNPACK_B R31, R31.H1 ;  /* 0x0000001fff1f723e */ /* 0x000fe400030006ff */
[----:B------:R-:W-:Y:S02]  /*7f00*/  F2FP.F16.E4M3.UNPACK_B R34, R34.H1 ;  /* 0x00000022ff22723e */ /* 0x000fe400030006ff */
[----:B------:R-:W-:Y:S02]  /*7f10*/  F2FP.F16.E4M3.UNPACK_B R35, R35.H1 ;  /* 0x00000023ff23723e */ /* 0x000fe400030006ff */
[----:B------:R-:W-:Y:S02]  /*7f20*/  F2FP.F16.E4M3.UNPACK_B R32, R36.H1 ;  /* 0x00000024ff20723e */ /* 0x000fe400030006ff */
[----:B------:R-:W-:Y:S02]  /*7f30*/  F2FP.F16.E4M3.UNPACK_B R33, R37.H1 ;  /* 0x00000025ff21723e */ /* 0x000fe400030006ff */
[----:B------:R-:W-:-:S02]  /*7f40*/  F2FP.F16.E4M3.UNPACK_B R146, R38.H1 ;  /* 0x00000026ff92723e */ /* 0x000fc400030006ff */
[----:B------:R-:W-:Y:S02]  /*7f50*/  F2FP.F16.E4M3.UNPACK_B R147, R39.H1 ;  /* 0x00000027ff93723e */ /* 0x000fe400030006ff */
[----:B------:R-:W-:Y:S02]  /*7f60*/  F2FP.F16.E4M3.UNPACK_B R148, R148 ;  /* 0x00000094ff94723e */ /* 0x000fe400020006ff */
[----:B------:R-:W-:Y:S02]  /*7f70*/  F2FP.F16.E4M3.UNPACK_B R149, R149 ;  /* 0x00000095ff95723e */ /* 0x000fe400020006ff */
[----:B------:R-:W-:Y:S02]  /*7f80*/  F2FP.F16.E4M3.UNPACK_B R150, R150 ;  /* 0x00000096ff96723e */ /* 0x000fe400020006ff */
[----:B------:R-:W-:Y:S01]  /*7f90*/  F2FP.F16.E4M3.UNPACK_B R151, R151 ;  /* 0x00000097ff97723e */ /* 0x000fe200020006ff */
[----:B------:R-:W-:Y:S01]  /*7fa0*/  UIADD3 UR4, UR4, -0x1, URZ ;  /* 0xffffffff04047890 */ /* 0x000fe2000fffe03f */
[----:B------:R-:W-:Y:S01]  /*7fb0*/  IADD3 R0, P1, R249, R0, RZ ;  /* 0x00000000f9007210 */ /* 0x000fe20007f3e0ff */
[----:B------:R-:W-:-:S02]  /*7fc0*/  UIADD3.X UR35, UR8, UR35, URZ, UP4, !UPT ;  /* 0x0000002308237290 */ /* 0x000fc4000a7fe43f */
[----:B------:R-:W-:Y:S02]  /*7fd0*/  UIADD3.X UR34, UR8, UR34, URZ, UP3, !UPT ;  /* 0x0000002208227290 */ /* 0x000fe40009ffe43f */
[----:B------:R-:W-:Y:S02]  /*7fe0*/  UIADD3.X UR33, UR8, UR33, URZ, UP6, !UPT ;  /* 0x0000002108217290 */ /* 0x000fe4000b7fe43f */
[----:B------:R-:W-:Y:S02]  /*7ff0*/  UIADD3.X UR32, UR8, UR32, URZ, UP5, !UPT ;  /* 0x0000002008207290 */ /* 0x000fe4000affe43f */
[----:B------:R-:W-:Y:S01]  /*8000*/  UIADD3.X UR31, UR8, UR31, URZ, UP2, !UPT ;  /* 0x0000001f081f7290 */ /* 0x000fe200097fe43f */
[----:B------:R-:W-:Y:S01]  /*8010*/  HMMA.16816.F32 R20, R172, R6, R152 ;  /* 0x00000006ac14723c */ /* 0x000fe20000001898 */
[----:B------:R-:W-:Y:S02]  /*8020*/  UIADD3 UR56, UP1, UR5, UR56, URZ ;  /* 0x0000003805387290 */ /* 0x000fe4000ff3e03f */
[----:B------:R-:W-:-:S02]  /*8030*/  UIADD3 UR55, UP0, UR5, UR55, URZ ;  /* 0x0000003705377290 */ /* 0x000fc4000ff1e03f */
[----:B------:R-:W-:Y:S01]  /*8040*/  UIADD3 UR54, UP4, UR5, UR54, URZ ;  /* 0x0000003605367290 */ /* 0x000fe2000ff9e03f */
[C---:B------:R-:W-:Y:S01]  /*8050*/  HMMA.16816.F32 R48, R148.reuse, R4, R48 ;  /* 0x000000049430723c */ /* 0x040fe20000001830 */
[----:B------:R-:W-:Y:S02]  /*8060*/  UIADD3 UR53, UP3, UR5, UR53, URZ ;  /* 0x0000003505357290 */ /* 0x000fe4000ff7e03f */
[----:B------:R-:W-:Y:S02]  /*8070*/  UIADD3 UR52, UP6, UR5, UR52, URZ ;  /* 0x0000003405347290 */ /* 0x000fe4000ffde03f */
[----:B------:R-:W-:Y:S01]  /*8080*/  UIADD3 UR51, UP5, UR5, UR51, URZ ;  /* 0x0000003305337290 */ /* 0x000fe2000ffbe03f */
[----:B------:R-:W-:Y:S01]  /*8090*/  HMMA.16816.F32 R52, R148, R6, R52 ;  /* 0x000000069434723c */ /* 0x000fe20000001834 */
[----:B------:R-:W-:Y:S01]  /*80a0*/  UIADD3 UR50, UP2, UR5, UR50, URZ ;  /* 0x0000003205327290 */ /* 0x000fe2000ff5e03f */
[----:B------:R-:W-:Y:S01]  /*80b0*/  IMAD R152, R223, 0x100, R224 ;  /* 0x00000100df987824 */ /* 0x000fe200078e02e0 */
[----:B------:R-:W-:Y:S01]  /*80c0*/  ISETP.NE.U32.AND P0, PT, RZ, UR4, PT ;  /* 0x00000004ff007c0c */ /* 0x000fe2000bf05070 */
[----:B------:R-:W-:-:S02]  /*80d0*/  IMAD R153, R221, 0x100, R222 ;  /* 0x00000100dd997824 */ /* 0x000fc400078e02de */
[----:B------:R-:W-:Y:S01]  /*80e0*/  HMMA.16816.F32 R56, R148, R28, R56 ;  /* 0x0000001c9438723c */ /* 0x000fe20000001838 */
[----:B------:R-:W-:Y:S02]  /*80f0*/  IMAD R154, R219, 0x100, R220 ;  /* 0x00000100db9a7824 */ /* 0x000fe400078e02dc */
[----:B------:R-:W-:-:S03]  /*8100*/  IMAD R155, R217, 0x100, R218 ;  /* 0x00000100d99b7824 */ /* 0x000fc600078e02da */
[----:B------:R-:W-:Y:S01]  /*8110*/  HMMA.16816.F32 R60, R148, R30, R60 ;  /* 0x0000001e943c723c */ /* 0x000fe2000000183c */
[----:B------:R-:W-:Y:S01]  /*8120*/  UIADD3.X UR30, UR8, UR30, URZ, UP1, !UPT ;  /* 0x0000001e081e7290 */ /* 0x000fe20008ffe43f */
[----:B------:R-:W-:Y:S01]  /*8130*/  LEA.HI.X.SX32 R3, R249, R3, 0x1, P1 ;  /* 0x00000003f9037211 */ /* 0x000fe200008f0eff */
[----:B------:R-:W-:-:S03]  /*8140*/  UIADD3.X UR29, UR8, UR29, URZ, UP0, !UPT ;  /* 0x0000001d081d7290 */ /* 0x000fc600087fe43f */
[----:B------:R-:W-:Y:S01]  /*8150*/  HMMA.16816.F32 R64, R148, R144, R64 ;  /* 0x000000909440723c */ /* 0x000fe20000001840 */
[----:B------:R-:W-:Y:S01]  /*8160*/  UIADD3.X UR28, UR8, UR28, URZ, UP4, !UPT ;  /* 0x0000001c081c7290 */ /* 0x000fe2000a7fe43f */
[----:B------:R-:W-:Y:S01]  /*8170*/  IADD3 R169, P1, R169, UR5, RZ ;  /* 0x00000005a9a97c10 */ /* 0x000fe2000ff3e0ff */
[----:B------:R-:W-:-:S03]  /*8180*/  UIADD3.X UR27, UR8, UR27, URZ, UP3, !UPT ;  /* 0x0000001b081b7290 */ /* 0x000fc60009ffe43f */
[----:B------:R-:W-:Y:S01]  /*8190*/  HMMA.16816.F32 R68, R148, R34, R68 ;  /* 0x000000229444723c */ /* 0x000fe20000001844 */
[----:B------:R-:W-:Y:S02]  /*81a0*/  UIADD3.X UR26, UR8, UR26, URZ, UP6, !UPT ;  /* 0x0000001a081a7290 */ /* 0x000fe4000b7fe43f */
[----:B------:R-:W-:-:S03]  /*81b0*/  UIADD3.X UR25, UR8, UR25, URZ, UP5, !UPT ;  /* 0x0000001908197290 */ /* 0x000fc6000affe43f */
[----:B------:R-:W-:Y:S01]  /*81c0*/  HMMA.16816.F32 R72, R148, R32, R72 ;  /* 0x000000209448723c */ /* 0x000fe20000001848 */
[----:B------:R-:W-:-:S05]  /*81d0*/  UIADD3.X UR24, UR8, UR24, URZ, UP2, !UPT ;  /* 0x0000001808187290 */ /* 0x000fca00097fe43f */
[----:B------:R-:W-:Y:S01]  /*81e0*/  HMMA.16816.F32 R76, R148, R146, R76 ;  /* 0x00000092944c723c */ /* 0x000fe2000000184c */
[----:B------:R-:W-:Y:S02]  /*81f0*/  UIADD3 UR49, UP1, UR5, UR49, URZ ;  /* 0x0000003105317290 */ /* 0x000fe4000ff3e03f */
[----:B------:R-:W-:-:S04]  /*8200*/  UIADD3 UR48, UP0, UR5, UR48, URZ ;  /* 0x0000003005307290 */ /* 0x000fc8000ff1e03f */
[----:B------:R-:W-:Y:S02]  /*8210*/  IMAD R148, R235, 0x100, R236 ;  /* 0x00000100eb947824 */ /* 0x000fe400078e02ec */
[----:B------:R-:W-:Y:S02]  /*8220*/  IMAD R149, R232, 0x100, R234 ;  /* 0x00000100e8957824 */ /* 0x000fe400078e02ea */
[----:B------:R-:W-:Y:S02]  /*8230*/  IMAD R150, R227, 0x100, R229 ;  /* 0x00000100e3967824 */ /* 0x000fe400078e02e5 */
[----:B------:R-:W-:Y:S01]  /*8240*/  IMAD R151, R225, 0x100, R226 ;  /* 0x00000100e1977824 */ /* 0x000fe200078e02e2 */
[----:B------:R-:W-:Y:S02]  /*8250*/  UIADD3 UR47, UP4, UR5, UR47, URZ ;  /* 0x0000002f052f7290 */ /* 0x000fe4000ff9e03f */
[----:B------:R-:W-:Y:S02]  /*8260*/  UIADD3 UR46, UP3, UR5, UR46, URZ ;  /* 0x0000002e052e7290 */ /* 0x000fe4000ff7e03f */
[----:B------:R-:W-:-:S02]  /*8270*/  UIADD3 UR45, UP6, UR5, UR45, URZ ;  /* 0x0000002d052d7290 */ /* 0x000fc4000ffde03f */
[----:B------:R-:W-:Y:S02]  /*8280*/  UIADD3 UR44, UP5, UR5, UR44, URZ ;  /* 0x0000002c052c7290 */ /* 0x000fe4000ffbe03f */
[----:B------:R-:W-:Y:S01]  /*8290*/  UIADD3 UR43, UP2, UR5, UR43, URZ ;  /* 0x0000002b052b7290 */ /* 0x000fe2000ff5e03f */
[----:B------:R-:W-:Y:S02]  /*82a0*/  F2FP.F16.E4M3.UNPACK_B R152, R152 ;  /* 0x00000098ff98723e */ /* 0x000fe400020006ff */
[----:B------:R-:W-:Y:S02]  /*82b0*/  F2FP.F16.E4M3.UNPACK_B R153, R153 ;  /* 0x00000099ff99723e */ /* 0x000fe400020006ff */
[----:B------:R-:W-:Y:S02]  /*82c0*/  F2FP.F16.E4M3.UNPACK_B R154, R154 ;  /* 0x0000009aff9a723e */ /* 0x000fe400020006ff */
[----:B------:R-:W-:Y:S02]  /*82d0*/  F2FP.F16.E4M3.UNPACK_B R155, R155 ;  /* 0x0000009bff9b723e */ /* 0x000fe400020006ff */
[----:B------:R-:W-:-:S02]  /*82e0*/  F2FP.F16.E4M3.UNPACK_B R148, R148 ;  /* 0x00000094ff94723e */ /* 0x000fc400020006ff */
[----:B------:R-:W-:Y:S02]  /*82f0*/  F2FP.F16.E4M3.UNPACK_B R149, R149 ;  /* 0x00000095ff95723e */ /* 0x000fe400020006ff */
[----:B------:R-:W-:Y:S02]  /*8300*/  F2FP.F16.E4M3.UNPACK_B R150, R150 ;  /* 0x00000096ff96723e */ /* 0x000fe400020006ff */
[----:B------:R-:W-:Y:S01]  /*8310*/  F2FP.F16.E4M3.UNPACK_B R151, R151 ;  /* 0x00000097ff97723e */ /* 0x000fe200020006ff */
[----:B------:R-:W-:Y:S02]  /*8320*/  UIADD3.X UR23, UR8, UR23, URZ, UP1, !UPT ;  /* 0x0000001708177290 */ /* 0x000fe40008ffe43f */
[----:B------:R-:W-:Y:S01]  /*8330*/  IADD3.X R181, R181, UR8, RZ, P1, !PT ;  /* 0x00000008b5b57c10 */ /* 0x000fe20008ffe4ff */
[----:B------:R-:W-:Y:S01]  /*8340*/  UIADD3.X UR22, UR8, UR22, URZ, UP0, !UPT ;  /* 0x0000001608167290 */ /* 0x000fe200087fe43f */
[----:B------:R-:W-:Y:S01]  /*8350*/  IADD3 R170, P2, R170, UR5, RZ ;  /* 0x00000005aaaa7c10 */ /* 0x000fe2000ff5e0ff */
        /* <DEDUP_REMOVED lines=8> */
[----:B------:R-:W-:-:S02]  /*83e0*/  UIADD3.X UR17, UR8, UR17, URZ, UP2, !UPT ;  /* 0x0000001108117290 */ /* 0x000fc400097fe43f */
[----:B------:R-:W-:Y:S02]  /*83f0*/  UIADD3 UR42, UP1, UR5, UR42, URZ ;  /* 0x0000002a052a7290 */ /* 0x000fe4000ff3e03f */
[----:B------:R-:W-:Y:S02]  /*8400*/  UIADD3 UR41, UP0, UR5, UR41, URZ ;  /* 0x0000002905297290 */ /* 0x000fe4000ff1e03f */
[----:B------:R-:W-:Y:S02]  /*8410*/  UIADD3 UR40, UP4, UR5, UR40, URZ ;  /* 0x0000002805287290 */ /* 0x000fe4000ff9e03f */
[----:B------:R-:W-:Y:S02]  /*8420*/  UIADD3 UR39, UP3, UR5, UR39, URZ ;  /* 0x0000002705277290 */ /* 0x000fe4000ff7e03f */
[----:B------:R-:W-:Y:S02]  /*8430*/  UIADD3 UR38, UP6, UR5, UR38, URZ ;  /* 0x0000002605267290 */ /* 0x000fe4000ffde03f */
[----:B------:R-:W-:-:S02]  /*8440*/  UIADD3 UR37, UP5, UR5, UR37, URZ ;  /* 0x0000002505257290 */ /* 0x000fc4000ffbe03f */
[----:B------:R-:W-:Y:S01]  /*8450*/  UIADD3 UR36, UP2, UR5, UR36, URZ ;  /* 0x0000002405247290 */ /* 0x000fe2000ff5e03f */
[C---:B------:R-:W-:Y:S01]  /*8460*/  HMMA.16816.F32 R24, R172.reuse, R4, R156 ;  /* 0x00000004ac18723c */ /* 0x040fe2000000189c */
[----:B------:R-:W-:Y:S02]  /*8470*/  UIADD3.X UR16, UR8, UR16, URZ, UP1, !UPT ;  /* 0x0000001008107290 */ /* 0x000fe40008ffe43f */
[----:B------:R-:W-:Y:S01]  /*8480*/  IADD3.X R182, R182, UR8, RZ, P2, !PT ;  /* 0x00000008b6b67c10 */ /* 0x000fe200097fe4ff */
[----:B------:R-:W-:Y:S02]  /*8490*/  UIADD3.X UR15, UR8, UR15, URZ, UP0, !UPT ;  /* 0x0000000f080f7290 */ /* 0x000fe400087fe43f */
[----:B------:R-:W-:Y:S01]  /*84a0*/  IADD3.X R183, R183, UR8, RZ, P3, !PT ;  /* 0x00000008b7b77c10 */ /* 0x000fe20009ffe4ff */
[----:B------:R-:W-:Y:S01]  /*84b0*/  UIADD3.X UR14, UR8, UR14, URZ, UP4, !UPT ;  /* 0x0000000e080e7290 */ /* 0x000fe2000a7fe43f */
[----:B------:R-:W-:Y:S01]  /*84c0*/  HMMA.16816.F32 R16, R172, R28, R16 ;  /* 0x0000001cac10723c */ /* 0x000fe20000001810 */
[----:B------:R-:W-:-:S02]  /*84d0*/  UIADD3.X UR13, UR8, UR13, URZ, UP3, !UPT ;  /* 0x0000000d080d7290 */ /* 0x000fc40009ffe43f */
[----:B------:R-:W-:Y:S01]  /*84e0*/  IADD3.X R184, R184, UR8, RZ, P4, !PT ;  /* 0x00000008b8b87c10 */ /* 0x000fe2000a7fe4ff */
[----:B------:R-:W-:Y:S02]  /*84f0*/  UIADD3.X UR12, UR8, UR12, URZ, UP6, !UPT ;  /* 0x0000000c080c7290 */ /* 0x000fe4000b7fe43f */
[----:B------:R-:W-:Y:S01]  /*8500*/  IADD3.X R185, R185, UR8, RZ, P5, !PT ;  /* 0x00000008b9b97c10 */ /* 0x000fe2000affe4ff */
[----:B------:R-:W-:Y:S01]  /*8510*/  UIADD3.X UR11, UR8, UR11, URZ, UP5, !UPT ;  /* 0x0000000b080b7290 */ /* 0x000fe2000affe43f */
[C---:B------:R-:W-:Y:S01]  /*8520*/  HMMA.16816.F32 R12, R172.reuse, R30, R12 ;  /* 0x0000001eac0c723c */ /* 0x040fe2000000180c */
[----:B------:R-:W-:Y:S02]  /*8530*/  UIADD3.X UR10, UR8, UR10, URZ, UP2, !UPT ;  /* 0x0000000a080a7290 */ /* 0x000fe400097fe43f */
[----:B------:R-:W-:Y:S01]  /*8540*/  IADD3.X R187, R187, UR8, RZ, P1, !PT ;  /* 0x00000008bbbb7c10 */ /* 0x000fe20008ffe4ff */
[----:B------:R-:W-:Y:S02]  /*8550*/  VIADD R2, R2, 0xffffffe0 ;  /* 0xffffffe002027836 */ /* 0x000fe40000000000 */
[C---:B------:R-:W-:Y:S06]  /*8560*/  HMMA.16816.F32 R8, R172.reuse, R144, R8 ;  /* 0x00000090ac08723c */ /* 0x040fec0000001808 */
[C---:B------:R-:W-:Y:S06]  /*8570*/  HMMA.16816.F32 R36, R172.reuse, R34, R160 ;  /* 0x00000022ac24723c */ /* 0x040fec00000018a0 */
[C---:B------:R-:W-:Y:S06]  /*8580*/  HMMA.16816.F32 R40, R172.reuse, R32, R40 ;  /* 0x00000020ac28723c */ /* 0x040fec0000001828 */
[----:B------:R-:W-:Y:S06]  /*8590*/  HMMA.16816.F32 R44, R172, R146, R44 ;  /* 0x00000092ac2c723c */ /* 0x000fec000000182c */
        /* <DEDUP_REMOVED lines=15> */
[----:B------:R-:W-:Y:S01]  /*8690*/  HMMA.16816.F32 R140, R148, R146, R140 ;  /* 0x00000092948c723c */ /* 0x000fe2000000188c */
[----:B------:R-:W-:-:S08]  /*86a0*/  NOP ;  /* 0x0000000000007918 */ /* 0x000fd00000000000 */
[----:B------:R-:W-:-:S15]  /*86b0*/  @P0 BRA `(.L_x_2) ;  /* 0xffffffc0004c0947 */ /* 0x000fde000383ffff */
.L_x_1:
[----:B------:R-:W2:Y:S01]  /*86c0*/  LDL.LU R5, [R1+0x1dc] ;  /* 0x0001dc0001057983 */ /* 0x000ea20000300800 */
[----:B------:R-:W0:Y:S01]  /*86d0*/  S2UR UR5, SR_CgaCtaId ;  /* 0x00000000000579c3 */ /* 0x000e220000008800 */
[C---:B------:R-:W-:Y:S01]  /*86e0*/  VIADD R0, R164.reuse, 0x3f ;  /* 0x0000003fa4007836 */ /* 0x040fe20000000000 */
[----:B------:R-:W-:Y:S01]  /*86f0*/  ULDC.64 UR28, c[0x0][0x228] ;  /* 0x00008a00001c7ab9 */ /* 0x000fe20000000a00 */
[----:B------:R-:W1:Y:S01]  /*8700*/  S2R R4, SR_TID.X ;  /* 0x0000000000047919 */ /* 0x000e620000002100 */
[----:B------:R-:W-:Y:S01]  /*8710*/  F2FP.SATFINITE.E4M3.F32.PACK_AB_MERGE_C R24, R25, R24, RZ ;  /* 0x000000181918723e */ /* 0x000fe200048070ff */
[----:B------:R-:W-:Y:S01]  /*8720*/  VIADD R2, R164, 0x1 ;  /* 0x00000001a4027836 */ /* 0x000fe20000000000 */
[----:B------:R-:W-:Y:S01]  /*8730*/  ISETP.GE.AND P0, PT, R0, UR29, PT ;  /* 0x0000001d00007c0c */ /* 0x000fe2000bf06270 */
[----:B------:R-:W-:Y:S01]  /*8740*/  ULDC UR4, c[0x0][0x22c] ;  /* 0x00008b0000047ab9 */ /* 0x000fe20000000800 */
[----:B------:R-:W3:Y:S01]  /*8750*/  S2R R0, SR_TID.X ;  /* 0x0000000000007919 */ /* 0x000ee20000002100 */
[----:B------:R-:W-:Y:S01]  /*8760*/  F2FP.SATFINITE.E4M3.F32.PACK_AB_MERGE_C R80, R81, R80, RZ ;  /* 0x000000505150723e */ /* 0x000fe200048070ff */
[----:B------:R-:W-:Y:S01]  /*8770*/  ULDC UR8, c[0x0][0x22c] ;  /* 0x00008b0000087ab9 */ /* 0x000fe20000000800 */
[----:B------:R-:W-:Y:S01]  /*8780*/  LOP3.LUT R24, R24, 0xffff, RZ, 0xc0, !PT ;  /* 0x0000ffff18187812 */ /* 0x000fe200078ec0ff */
[----:B------:R-:W-:Y:S01]  /*8790*/  ULDC UR26, c[0x0][0x248] ;  /* 0x00009200001a7ab9 */ /* 0x000fe20000000800 */
[----:B------:R-:W-:Y:S01]  /*87a0*/  LOP3.LUT R7, R80, 0xffff, RZ, 0xc0, !PT ;  /* 0x0000ffff50077812 */ /* 0x000fe200078ec0ff */
[----:B------:R-:W-:Y:S01]  /*87b0*/  ULDC.64 UR30, c[0x0][0x228] ;  /* 0x00008a00001e7ab9 */ /* 0x000fe20000000a00 */
[----:B------:R-:W-:Y:S01]  /*87c0*/  ISETP.GE.AND P2, PT, R2, UR4, PT ;  /* 0x0000000402007c0c */ /* 0x000fe2000bf46270 */
[----:B------:R-:W-:Y:S01]  /*87d0*/  UMOV UR4, 0x400 ;  /* 0x0000040000047882 */ /* 0x000fe20000000000 */
[----:B------:R-:W-:Y:S01]  /*87e0*/  SHF.R.U32.HI R2, RZ, 0x8, R24 ;  /* 0x00000008ff027819 */ /* 0x000fe20000011618 */
[----:B------:R-:W-:Y:S01]  /*87f0*/  ULDC.64 UR24, c[0x0][0x228] ;  /* 0x00008a0000187ab9 */ /* 0x000fe20000000a00 */
[----:B------:R-:W-:Y:S01]  /*8800*/  SHF.R.U32.HI R3, RZ, 0x8, R7 ;  /* 0x00000008ff037819 */ /* 0x000fe20000011607 */
[----:B------:R-:W-:Y:S01]  /*8810*/  ULDC.64 UR22, c[0x0][0x228] ;  /* 0x00008a0000167ab9 */ /* 0x000fe20000000a00 */
[----:B------:R-:W-:Y:S01]  /*8820*/  F2FP.SATFINITE.E4M3.F32.PACK_AB_MERGE_C R26, R27, R26, RZ ;  /* 0x0000001a1b1a723e */ /* 0x000fe200048070ff */
[----:B------:R-:W-:Y:S01]  /*8830*/  ULDC.64 UR20, c[0x0][0x228] ;  /* 0x00008a0000147ab9 */ /* 0x000fe20000000a00 */
[----:B------:R-:W-:Y:S01]  /*8840*/  F2FP.SATFINITE.E4M3.F32.PACK_AB_MERGE_C R48, R49, R48, RZ ;  /* 0x000000303130723e */ /* 0x000fe200048070ff */
[----:B0-----:R-:W-:Y:S01]  /*8850*/  ULEA UR4, UR5, UR4, 0x18 ;  /* 0x0000000405047291 */ /* 0x001fe2000f8ec03f */
[----:B------:R-:W-:Y:S01]  /*8860*/  F2FP.SATFINITE.E4M3.F32.PACK_AB_MERGE_C R82, R83, R82, RZ ;  /* 0x000000525352723e */ /* 0x000fe200048070ff */
[----:B------:R-:W-:Y:S01]  /*8870*/  ULDC.64 UR18, c[0x0][0x228] ;  /* 0x00008a0000127ab9 */ /* 0x000fe20000000a00 */
[----:B------:R-:W-:Y:S01]  /*8880*/  F2FP.SATFINITE.E4M3.F32.PACK_AB_MERGE_C R112, R113, R112, RZ ;  /* 0x000000707170723e */ /* 0x000fe200048070ff */
[----:B------:R-:W-:Y:S01]  /*8890*/  ULDC.64 UR16, c[0x0][0x228] ;  /* 0x00008a0000107ab9 */ /* 0x000fe20000000a00 */
[----:B------:R-:W-:Y:S01]  /*88a0*/  F2FP.SATFINITE.E4M3.F32.PACK_AB_MERGE_C R8, R9, R8, RZ ;  /* 0x000000080908723e */ /* 0x000fe200048070ff */
[----:B------:R-:W-:Y:S01]  /*88b0*/  VIADD R9, R164, 0x2 ;  /* 0x00000002a4097836 */ /* 0x000fe20000000000 */
[----:B------:R-:W-:Y:S01]  /*88c0*/  F2FP.SATFINITE.E4M3.F32.PACK_AB_MERGE_C R12, R13, R12, RZ ;  /* 0x0000000c0d0c723e */ /* 0x000fe200048070ff */
[----:B------:R-:W-:Y:S01]  /*88d0*/  ULDC.64 UR14, c[0x0][0x228] ;  /* 0x00008a00000e7ab9 */ /* 0x000fe20000000a00 */
[----:B------:R-:W-:Y:S01]  /*88e0*/  F2FP.SATFINITE.E4M3.F32.PACK_AB_MERGE_C R14, R15, R14, RZ ;  /* 0x0000000e0f0e723e */ /* 0x000fe200048070ff */
[----:B------:R-:W-:Y:S01]  /*88f0*/  ULDC.64 UR12, c[0x0][0x228] ;  /* 0x00008a00000c7ab9 */ /* 0x000fe20000000a00 */
[----:B-1----:R-:W-:Y:S01]  /*8900*/  IMAD.SHL.U32 R4, R4, 0x20, RZ ;  /* 0x0000002004047824 */ /* 0x002fe200078e00ff */
[----:B------:R-:W-:Y:S01]  /*8910*/  F2FP.SATFINITE.E4M3.F32.PACK_AB_MERGE_C R50, R51, R50, RZ ;  /* 0x000000323332723e */ /* 0x000fe200048070ff */
[----:B------:R-:W-:Y:S01]  /*8920*/  ULDC.64 UR10, c[0x0][0x228] ;  /* 0x00008a00000a7ab9 */ /* 0x000fe20000000a00 */
[----:B------:R-:W-:-:S02]  /*8930*/  F2FP.SATFINITE.E4M3.F32.PACK_AB_MERGE_C R114, R115, R114, RZ ;  /* 0x000000727372723e */ /* 0x000fc400048070ff */
[----:B------:R-:W-:Y:S02]  /*8940*/  LOP3.LUT R6, R4, 0x200, RZ, 0xc0, !PT ;  /* 0x0000020004067812 */ /* 0x000fe400078ec0ff */
[----:B------:R-:W-:Y:S02]  /*8950*/  LOP3.LUT R2, R2, 0xffff, RZ, 0xc0, !PT ;  /* 0x0000ffff02027812 */ /* 0x000fe400078ec0ff */
[----:B------:R-:W-:Y:S02]  /*8960*/  LOP3.LUT R3, R3, 0xffff, RZ, 0xc0, !PT ;  /* 0x0000ffff03037812 */ /* 0x000fe400078ec0ff */
[----:B------:R-:W-:Y:S02]  /*8970*/  LOP3.LUT R26, R26, 0xffff, RZ, 0xc0, !PT ;  /* 0x0000ffff1a1a7812 */ /* 0x000fe400078ec0ff */
[----:B------:R-:W-:Y:S02]  /*8980*/  LOP3.LUT R48, R48, 0xffff, RZ, 0xc0, !PT ;  /* 0x0000ffff30307812 */ /* 0x000fe400078ec0ff */
[----:B------:R-:W-:-:S02]  /*8990*/  LOP3.LUT R13, R82, 0xffff, RZ, 0xc0, !PT ;  /* 0x0000ffff520d7812 */ /* 0x000fc400078ec0ff */
[----:B------:R-:W-:Y:S02]  /*89a0*/  LOP3.LUT R15, R112, 0xffff, RZ, 0xc0, !PT ;  /* 0x0000ffff700f7812 */ /* 0x000fe400078ec0ff */
[----:B------:R-:W-:Y:S02]  /*89b0*/  F2FP.SATFINITE.E4M3.F32.PACK_AB_MERGE_C R20, R21, R20, RZ ;  /* 0x000000141514723e */ /* 0x000fe400048070ff */
[----:B------:R-:W-:Y:S02]  /*89c0*/  F2FP.SATFINITE.E4M3.F32.PACK_AB_MERGE_C R23, R23, R22, RZ ;  /* 0x000000161717723e */ /* 0x000fe400048070ff */
[----:B------:R-:W-:Y:S02]  /*89d0*/  F2FP.SATFINITE.E4M3.F32.PACK_AB_MERGE_C R21, R17, R16, RZ ;  /* 0x000000101115723e */ /* 0x000fe400048070ff */
[----:B------:R-:W-:Y:S01]  /*89e0*/  ISETP.GE.AND P3, PT, R9, UR8, PT ;  /* 0x0000000809007c0c */ /* 0x000fe2000bf66270 */
[----:B------:R-:W-:Y:S01]  /*89f0*/  ULDC.64 UR8, c[0x0][0x228] ;  /* 0x00008a0000087ab9 */ /* 0x000fe20000000a00 */
[----:B------:R-:W-:-:S02]  /*8a00*/  PRMT R3, R2, 0x3340, R3 ;  /* 0x0000334002037816 */ /* 0x000fc40000000003 */
[----:B------:R-:W-:Y:S02]  /*8a10*/  LOP3.LUT R50, R50, 0xffff, RZ, 0xc0, !PT ;  /* 0x0000ffff32327812 */ /* 0x000fe400078ec0ff */
[----:B------:R-:W-:Y:S02]  /*8a20*/  LOP3.LUT R17, R114, 0xffff, RZ, 0xc0, !PT ;  /* 0x0000ffff72117812 */ /* 0x000fe400078ec0ff */
[----:B------:R-:W-:Y:S02]  /*8a30*/  SHF.R.U32.HI R2, RZ, 0x8, R26 ;  /* 0x00000008ff027819 */ /* 0x000fe4000001161a */
[----:B------:R-:W-:Y:S02]  /*8a40*/  SHF.R.U32.HI R9, RZ, 0x8, R48 ;  /* 0x00000008ff097819 */ /* 0x000fe40000011630 */
[----:B------:R-:W-:Y:S02]  /*8a50*/  F2FP.SATFINITE.E4M3.F32.PACK_AB_MERGE_C R84, R85, R84, RZ ;  /* 0x000000545554723e */ /* 0x000fe400048070ff */
[----:B------:R-:W-:-:S02]  /*8a60*/  PRMT R4, R24, 0x3340, R7 ;  /* 0x0000334018047816 */ /* 0x000fc40000000007 */
[----:B------:R-:W-:Y:S02]  /*8a70*/  F2FP.SATFINITE.E4M3.F32.PACK_AB_MERGE_C R19, R19, R18, RZ ;  /* 0x000000121313723e */ /* 0x000fe400048070ff */
[----:B------:R-:W-:Y:S02]  /*8a80*/  F2FP.SATFINITE.E4M3.F32.PACK_AB_MERGE_C R10, R11, R10, RZ ;  /* 0x0000000a0b0a723e */ /* 0x000fe400048070ff */
[--C-:B------:R-:W-:Y:S02]  /*8a90*/  PRMT R7, R50, 0x3340, R17.reuse ;  /* 0x0000334032077816 */ /* 0x100fe40000000011 */
[----:B------:R-:W-:Y:S02]  /*8aa0*/  SHF.R.U32.HI R16, RZ, 0x8, R17 ;  /* 0x00000008ff107819 */ /* 0x000fe40000011611 */
[----:B------:R-:W-:Y:S02]  /*8ab0*/  SHF.R.U32.HI R11, RZ, 0x8, R50 ;  /* 0x00000008ff0b7819 */ /* 0x000fe40000011632 */
[----:B------:R-:W-:-:S02]  /*8ac0*/  LOP3.LUT R17, R2, 0xffff, RZ, 0xc0, !PT ;  /* 0x0000ffff02117812 */ /* 0x000fc400078ec0ff */
[----:B------:R-:W-:Y:S02]  /*8ad0*/  LOP3.LUT R18, R9, 0xffff, RZ, 0xc0, !PT ;  /* 0x0000ffff09127812 */ /* 0x000fe400078ec0ff */
[----:B------:R-:W-:Y:S02]  /*8ae0*/  F2FP.SATFINITE.E4M3.F32.PACK_AB_MERGE_C R52, R53, R52, RZ ;  /* 0x000000343534723e */ /* 0x000fe400048070ff */
[----:B------:R-:W-:Y:S02]  /*8af0*/  F2FP.SATFINITE.E4M3.F32.PACK_AB_MERGE_C R54, R55, R54, RZ ;  /* 0x000000363736723e */ /* 0x000fe400048070ff */
[----:B------:R-:W-:Y:S02]  /*8b00*/  F2FP.SATFINITE.E4M3.F32.PACK_AB_MERGE_C R86, R87, R86, RZ ;  /* 0x000000565756723e */ /* 0x000fe400048070ff */
[----:B------:R-:W-:Y:S02]  /*8b10*/  F2FP.SATFINITE.E4M3.F32.PACK_AB_MERGE_C R116, R117, R116, RZ ;  /* 0x000000747574723e */ /* 0x000fe400048070ff */
        /* <DEDUP_REMOVED lines=8> */
[----:B------:R-:W-:Y:S02]  /*8ba0*/  LOP3.LUT R86, R86, 0xffff, RZ, 0xc0, !PT ;  /* 0x0000ffff56567812 */ /* 0x000fe400078ec0ff */
[----:B------:R-:W-:Y:S02]  /*8bb0*/  LOP3.LUT R27, R116, 0xffff, RZ, 0xc0, !PT ;  /* 0x0000ffff741b7812 */ /* 0x000fe400078ec0ff */
[----:B------:R-:W-:Y:S02]  /*8bc0*/  LOP3.LUT R29, R118, 0xffff, RZ, 0xc0, !PT ;  /* 0x0000ffff761d7812 */ /* 0x000fe400078ec0ff */
[----:B------:R-:W-:Y:S02]  /*8bd0*/  PRMT R16, R11, 0x3340, R16 ;  /* 0x000033400b107816 */ /* 0x000fe40000000010 */
[----:B------:R-:W-:-:S02]  /*8be0*/  PRMT R11, R54, 0x3340, R29 ;  /* 0x00003340360b7816 */ /* 0x000fc4000000001d */
[----:B------:R-:W-:Y:S02]  /*8bf0*/  SHF.R.U32.HI R28, RZ, 0x8, R29 ;  /* 0x00000008ff1c7819 */ /* 0x000fe4000001161d */
[----:B------:R-:W-:Y:S02]  /*8c00*/  SHF.R.U32.HI R24, RZ, 0x8, R54 ;  /* 0x00000008ff187819 */ /* 0x000fe40000011636 */
        /* <DEDUP_REMOVED lines=9> */
[----:B------:R-:W-:-:S02]  /*8ca0*/  SHF.R.U32.HI R31, RZ, 0x8, R88 ;  /* 0x00000008ff1f7819 */ /* 0x000fc40000011658 */
[----:B------:R-:W-:Y:S02]  /*8cb0*/  F2FP.SATFINITE.E4M3.F32.PACK_AB_MERGE_C R58, R59, R58, RZ ;  /* 0x0000003a3b3a723e */ /* 0x000fe400048070ff */
[----:B------:R-:W-:Y:S02]  /*8cc0*/  LOP3.LUT R31, R31, 0xffff, RZ, 0xc0, !PT ;  /* 0x0000ffff1f1f7812 */ /* 0x000fe400078ec0ff */
[----:B------:R-:W-:Y:S02]  /*8cd0*/  F2FP.SATFINITE.E4M3.F32.PACK_AB_MERGE_C R60, R61, R60, RZ ;  /* 0x0000003c3d3c723e */ /* 0x000fe400048070ff */
[----:B------:R-:W-:Y:S02]  /*8ce0*/  F2FP.SATFINITE.E4M3.F32.PACK_AB_MERGE_C R124, R125, R124, RZ ;  /* 0x0000007c7d7c723e */ /* 0x000fe400048070ff */
[----:B------:R-:W-:Y:S02]  /*8cf0*/  SHF.R.U32.HI R32, RZ, 0x8, R90 ;  /* 0x00000008ff207819 */ /* 0x000fe4000001165a */
[----:B------:R-:W-:-:S02]  /*8d00*/  F2FP.SATFINITE.E4M3.F32.PACK_AB_MERGE_C R62, R63, R62, RZ ;  /* 0x0000003e3f3e723e */ /* 0x000fc400048070ff */
[----:B------:R-:W-:Y:S02]  /*8d10*/  F2FP.SATFINITE.E4M3.F32.PACK_AB_MERGE_C R126, R127, R126, RZ ;  /* 0x0000007e7f7e723e */ /* 0x000fe400048070ff */
[----:B------:R-:W-:Y:S02]  /*8d20*/  LOP3.LUT R58, R58, 0xffff, RZ, 0xc0, !PT ;  /* 0x0000ffff3a3a7812 */ /* 0x000fe400078ec0ff */
[----:B------:R-:W-:Y:S02]  /*8d30*/  LOP3.LUT R32, R32, 0xffff, RZ, 0xc0, !PT ;  /* 0x0000ffff20207812 */ /* 0x000fe400078ec0ff */
[----:B------:R-:W-:Y:S02]  /*8d40*/  LOP3.LUT R57, R14, 0xffff, RZ, 0xc0, !PT ;  /* 0x0000ffff0e397812 */ /* 0x000fe400078ec0ff */
[----:B------:R-:W-:Y:S02]  /*8d50*/  LOP3.LUT R60, R60, 0xffff, RZ, 0xc0, !PT ;  /* 0x0000ffff3c3c7812 */ /* 0x000fe400078ec0ff */
[----:B------:R-:W-:-:S02]  /*8d60*/  F2FP.SATFINITE.E4M3.F32.PACK_AB_MERGE_C R94, R95, R94, RZ ;  /* 0x0000005e5f5e723e */ /* 0x000fc400048070ff */
[----:B------:R-:W-:Y:S02]  /*8d70*/  F2FP.SATFINITE.E4M3.F32.PACK_AB_MERGE_C R38, R39, R38, RZ ;  /* 0x000000262726723e */ /* 0x000fe400048070ff */
[----:B------:R-:W-:Y:S02]  /*8d80*/  LOP3.LUT R62, R62, 0xffff, RZ, 0xc0, !PT ;  /* 0x0000ffff3e3e7812 */ /* 0x000fe400078ec0ff */
[----:B------:R-:W-:Y:S02]  /*8d90*/  SHF.R.U32.HI R30, RZ, 0x8, R58 ;  /* 0x00000008ff1e7819 */ /* 0x000fe4000001163a */
[----:B------:R-:W-:Y:S02]  /*8da0*/  SHF.R.U32.HI R14, RZ, 0x8, R57 ;  /* 0x00000008ff0e7819 */ /* 0x000fe40000011639 */
[----:B------:R-:W-:Y:S02]  /*8db0*/  LOP3.LUT R94, R94, 0xffff, RZ, 0xc0, !PT ;  /* 0x0000ffff5e5e7812 */ /* 0x000fe400078ec0ff */
[----:B------:R-:W-:-:S02]  /*8dc0*/  F2FP.SATFINITE.E4M3.F32.PACK_AB_MERGE_C R122, R123, R122, RZ ;  /* 0x0000007a7b7a723e */ /* 0x000fc400048070ff */
[----:B------:R-:W-:Y:S02]  /*8dd0*/  F2FP.SATFINITE.E4M3.F32.PACK_AB_MERGE_C R66, R67, R66, RZ ;  /* 0x000000424342723e */ /* 0x000fe400048070ff */
[----:B------:R-:W-:Y:S02]  /*8de0*/  F2FP.SATFINITE.E4M3.F32.PACK_AB_MERGE_C R130, R131, R130, RZ ;  /* 0x000000828382723e */ /* 0x000fe400048070ff */
[----:B------:R-:W-:Y:S02]  /*8df0*/  LOP3.LUT R35, R122, 0xffff, RZ, 0xc0, !PT ;  /* 0x0000ffff7a237812 */ /* 0x000fe400078ec0ff */
[----:B------:R-:W-:Y:S02]  /*8e00*/  LOP3.LUT R66, R66, 0xffff, RZ, 0xc0, !PT ;  /* 0x0000ffff42427812 */ /* 0x000fe400078ec0ff */
[----:B------:R-:W-:Y:S02]  /*8e10*/  SHF.R.U32.HI R34, RZ, 0x8, R35 ;  /* 0x00000008ff227819 */ /* 0x000fe40000011623 */
[----:B------:R-:W-:-:S02]  /*8e20*/  F2FP.SATFINITE.E4M3.F32.PACK_AB_MERGE_C R92, R93, R92, RZ ;  /* 0x0000005c5d5c723e */ /* 0x000fc400048070ff */
[----:B------:R-:W-:Y:S02]  /*8e30*/  F2FP.SATFINITE.E4M3.F32.PACK_AB_MERGE_C R36, R37, R36, RZ ;  /* 0x000000242524723e */ /* 0x000fe400048070ff */
[----:B------:R-:W-:Y:S02]  /*8e40*/  F2FP.SATFINITE.E4M3.F32.PACK_AB_MERGE_C R70, R71, R70, RZ ;  /* 0x000000464746723e */ /* 0x000fe400048070ff */
[----:B------:R-:W-:Y:S02]  /*8e50*/  F2FP.SATFINITE.E4M3.F32.PACK_AB_MERGE_C R134, R135, R134, RZ ;  /* 0x000000868786723e */ /* 0x000fe400048070ff */
[----:B------:R-:W-:Y:S02]  /*8e60*/  LOP3.LUT R34, R34, 0xffff, RZ, 0xc0, !PT ;  /* 0x0000ffff22227812 */ /* 0x000fe400078ec0ff */
[----:B------:R-:W-:Y:S02]  /*8e70*/  LOP3.LUT R37, R12, 0xffff, RZ, 0xc0, !PT ;  /* 0x0000ffff0c257812 */ /* 0x000fe400078ec0ff */
[----:B------:R-:W-:-:S02]  /*8e80*/  LOP3.LUT R92, R92, 0xffff, RZ, 0xc0, !PT ;  /* 0x0000ffff5c5c7812 */ /* 0x000fc400078ec0ff */
[----:B------:R-:W-:Y:S02]  /*8e90*/  F2FP.SATFINITE.E4M3.F32.PACK_AB_MERGE_C R96, R97, R96, RZ ;  /* 0x000000606160723e */ /* 0x000fe400048070ff */
[----:B------:R-:W-:Y:S02]  /*8ea0*/  LOP3.LUT R70, R70, 0xffff, RZ, 0xc0, !PT ;  /* 0x0000ffff46467812 */ /* 0x000fe400078ec0ff */
[----:B------:R-:W-:Y:S02]  /*8eb0*/  SHF.R.U32.HI R12, RZ, 0x8, R37 ;  /* 0x00000008ff0c7819 */ /* 0x000fe40000011625 */
[----:B------:R-:W-:Y:S02]  /*8ec0*/  F2FP.SATFINITE.E4M3.F32.PACK_AB_MERGE_C R40, R41, R40, RZ ;  /* 0x000000282928723e */ /* 0x000fe400048070ff */
[----:B------:R-:W-:Y:S02]  /*8ed0*/  LOP3.LUT R41, R8, 0xffff, RZ, 0xc0, !PT ;  /* 0x0000ffff08297812 */ /* 0x000fe400078ec0ff */
[----:B------:R-:W-:-:S02]  /*8ee0*/  LOP3.LUT R96, R96, 0xffff, RZ, 0xc0, !PT ;  /* 0x0000ffff60607812 */ /* 0x000fc400078ec0ff */
[----:B------:R-:W-:Y:S02]  /*8ef0*/  LOP3.LUT R12, R12, 0xffff, RZ, 0xc0, !PT ;  /* 0x0000ffff0c0c7812 */ /* 0x000fe400078ec0ff */
[----:B------:R-:W-:Y:S02]  /*8f00*/  F2FP.SATFINITE.E4M3.F32.PACK_AB_MERGE_C R64, R65, R64, RZ ;  /* 0x000000404140723e */ /* 0x000fe400048070ff */
[----:B------:R-:W-:Y:S02]  /*8f10*/  F2FP.SATFINITE.E4M3.F32.PACK_AB_MERGE_C R128, R129, R128, RZ ;  /* 0x000000808180723e */ /* 0x000fe400048070ff */
[----:B------:R-:W-:Y:S02]  /*8f20*/  F2FP.SATFINITE.E4M3.F32.PACK_AB_MERGE_C R98, R99, R98, RZ ;  /* 0x000000626362723e */ /* 0x000fe400048070ff */
[----:B------:R-:W-:Y:S02]  /*8f30*/  SHF.R.U32.HI R8, RZ, 0x8, R41 ;  /* 0x00000008ff087819 */ /* 0x000fe40000011629 */
[----:B------:R-:W-:-:S02]  /*8f40*/  F2FP.SATFINITE.E4M3.F32.PACK_AB_MERGE_C R74, R75, R74, RZ ;  /* 0x0000004a4b4a723e */ /* 0x000fc400048070ff */
[----:B------:R-:W-:Y:S02]  /*8f50*/  F2FP.SATFINITE.E4M3.F32.PACK_AB_MERGE_C R138, R139, R138, RZ ;  /* 0x0000008a8b8a723e */ /* 0x000fe400048070ff */
[----:B------:R-:W-:Y:S02]  /*8f60*/  PRMT R4, R4, 0x5410, R3 ;  /* 0x0000541004047816 */ /* 0x000fe40000000003 */
[----:B------:R-:W-:Y:S02]  /*8f70*/  PRMT R7, R7, 0x5410, R16 ;  /* 0x0000541007077816 */ /* 0x000fe40000000010 */
[----:B------:R-:W-:Y:S02]  /*8f80*/  LOP3.LUT R64, R64, 0xffff, RZ, 0xc0, !PT ;  /* 0x0000ffff40407812 */ /* 0x000fe400078ec0ff */
[----:B------:R-:W-:Y:S02]  /*8f90*/  LOP3.LUT R65, R10, 0xffff, RZ, 0xc0, !PT ;  /* 0x0000ffff0a417812 */ /* 0x000fe400078ec0ff */
[----:B------:R-:W-:-:S02]  /*8fa0*/  LOP3.LUT R98, R98, 0xffff, RZ, 0xc0, !PT ;  /* 0x0000ffff62627812 */ /* 0x000fc400078ec0ff */
[----:B------:R-:W-:Y:S02]  /*8fb0*/  LOP3.LUT R8, R8, 0xffff, RZ, 0xc0, !PT ;  /* 0x0000ffff08087812 */ /* 0x000fe400078ec0ff */
[----:B------:R-:W-:Y:S02]  /*8fc0*/  F2FP.SATFINITE.E4M3.F32.PACK_AB_MERGE_C R42, R43, R42, RZ ;  /* 0x0000002a2b2a723e */ /* 0x000fe400048070ff */
[----:B------:R-:W-:Y:S02]  /*8fd0*/  F2FP.SATFINITE.E4M3.F32.PACK_AB_MERGE_C R100, R101, R100, RZ ;  /* 0x000000646564723e */ /* 0x000fe400048070ff */
[----:B------:R-:W-:Y:S02]  /*8fe0*/  LOP3.LUT R74, R74, 0xffff, RZ, 0xc0, !PT ;  /* 0x0000ffff4a4a7812 */ /* 0x000fe400078ec0ff */
[----:B------:R-:W-:Y:S02]  /*8ff0*/  SHF.R.U32.HI R10, RZ, 0x8, R65 ;  /* 0x00000008ff0a7819 */ /* 0x000fe40000011641 */
[----:B------:R-:W-:-:S02]  /*9000*/  LOP3.LUT R36, R36, 0xffff, RZ, 0xc0, !PT ;  /* 0x0000ffff24247812 */ /* 0x000fc400078ec0ff */
[----:B------:R-:W-:Y:S02]  /*9010*/  F2FP.SATFINITE.E4M3.F32.PACK_AB_MERGE_C R102, R103, R102, RZ ;  /* 0x000000666766723e */ /* 0x000fe400048070ff */
[----:B------:R-:W-:Y:S02]  /*9020*/  F2FP.SATFINITE.E4M3.F32.PACK_AB_MERGE_C R68, R69, R68, RZ ;  /* 0x000000444544723e */ /* 0x000fe400048070ff */
[----:B------:R-:W-:Y:S02]  /*9030*/  F2FP.SATFINITE.E4M3.F32.PACK_AB_MERGE_C R78, R79, R78, RZ ;  /* 0x0000004e4f4e723e */ /* 0x000fe400048070ff */
[----:B------:R-:W-:Y:S02]  /*9040*/  F2FP.SATFINITE.E4M3.F32.PACK_AB_MERGE_C R132, R133, R132, RZ ;  /* 0x000000848584723e */ /* 0x000fe400048070ff */
[----:B------:R-:W-:Y:S02]  /*9050*/  F2FP.SATFINITE.E4M3.F32.PACK_AB_MERGE_C R142, R143, R142, RZ ;  /* 0x0000008e8f8e723e */ /* 0x000fe400048070ff */
[----:B------:R-:W-:-:S02]  /*9060*/  LOP3.LUT R38, R38, 0xffff, RZ, 0xc0, !PT ;  /* 0x0000ffff26267812 */ /* 0x000fc400078ec0ff */
[----:B------:R-:W-:Y:S02]  /*9070*/  LOP3.LUT R68, R68, 0xffff, RZ, 0xc0, !PT ;  /* 0x0000ffff44447812 */ /* 0x000fe400078ec0ff */
[----:B------:R-:W-:Y:S02]  /*9080*/  LOP3.LUT R78, R78, 0xffff, RZ, 0xc0, !PT ;  /* 0x0000ffff4e4e7812 */ /* 0x000fe400078ec0ff */
[----:B------:R-:W-:Y:S02]  /*9090*/  F2FP.SATFINITE.E4M3.F32.PACK_AB_MERGE_C R104, R105, R104, RZ ;  /* 0x000000686968723e */ /* 0x000fe400048070ff */
[----:B------:R-:W-:Y:S02]  /*90a0*/  F2FP.SATFINITE.E4M3.F32.PACK_AB_MERGE_C R44, R45, R44, RZ ;  /* 0x0000002c2d2c723e */ /* 0x000fe400048070ff */
[----:B------:R-:W-:Y:S02]  /*90b0*/  LOP3.LUT R40, R40, 0xffff, RZ, 0xc0, !PT ;  /* 0x0000ffff28287812 */ /* 0x000fe400078ec0ff */
[----:B------:R-:W-:-:S02]  /*90c0*/  F2FP.SATFINITE.E4M3.F32.PACK_AB_MERGE_C R106, R107, R106, RZ ;  /* 0x0000006a6b6a723e */ /* 0x000fc400048070ff */
[----:B------:R-:W-:Y:S02]  /*90d0*/  F2FP.SATFINITE.E4M3.F32.PACK_AB_MERGE_C R72, R73, R72, RZ ;  /* 0x000000484948723e */ /* 0x000fe400048070ff */
[----:B------:R-:W-:Y:S02]  /*90e0*/  F2FP.SATFINITE.E4M3.F32.PACK_AB_MERGE_C R136, R137, R136, RZ ;  /* 0x000000888988723e */ /* 0x000fe400048070ff */
[----:B------:R-:W-:Y:S02]  /*90f0*/  F2FP.SATFINITE.E4M3.F32.PACK_AB_MERGE_C R46, R47, R46, RZ ;  /* 0x0000002e2f2e723e */ /* 0x000fe400048070ff */
[----:B------:R-:W-:Y:S02]  /*9100*/  LOP3.LUT R42, R42, 0xffff, RZ, 0xc0, !PT ;  /* 0x0000ffff2a2a7812 */ /* 0x000fe400078ec0ff */
[----:B------:R-:W-:Y:S02]  /*9110*/  LOP3.LUT R72, R72, 0xffff, RZ, 0xc0, !PT ;  /* 0x0000ffff48487812 */ /* 0x000fe400078ec0ff */
[----:B------:R-:W-:-:S02]  /*9120*/  F2FP.SATFINITE.E4M3.F32.PACK_AB_MERGE_C R108, R109, R108, RZ ;  /* 0x0000006c6d6c723e */ /* 0x000fc400048070ff */
[----:B------:R-:W-:Y:S02]  /*9130*/  LOP3.LUT R44, R44, 0xffff, RZ, 0xc0, !PT ;  /* 0x0000ffff2c2c7812 */ /* 0x000fe400078ec0ff */
[----:B------:R-:W-:Y:S02]  /*9140*/  F2FP.SATFINITE.E4M3.F32.PACK_AB_MERGE_C R76, R77, R76, RZ ;  /* 0x0000004c4d4c723e */ /* 0x000fe400048070ff */
[----:B------:R-:W-:Y:S02]  /*9150*/  F2FP.SATFINITE.E4M3.F32.PACK_AB_MERGE_C R110, R111, R110, RZ ;  /* 0x0000006e6f6e723e */ /* 0x000fe400048070ff */
[----:B------:R-:W-:Y:S02]  /*9160*/  F2FP.SATFINITE.E4M3.F32.PACK_AB_MERGE_C R140, R141, R140, RZ ;  /* 0x0000008c8d8c723e */ /* 0x000fe400048070ff */
[----:B--2---:R-:W-:Y:S02]  /*9170*/  LOP3.LUT R5, R5, 0xf0, RZ, 0xc0, !PT ;  /* 0x000000f005057812 */ /* 0x004fe400078ec0ff */
[----:B------:R-:W-:-:S02]  /*9180*/  LOP3.LUT R46, R46, 0xffff, RZ, 0xc0, !PT ;  /* 0x0000ffff2e2e7812 */ /* 0x000fc400078ec0ff */
[----:B------:R-:W-:Y:S02]  /*9190*/  IADD3 R22, R6, UR4, R5 ;  /* 0x0000000406167c10 */ /* 0x000fe4000fffe005 */
[----:B------:R-:W-:Y:S02]  /*91a0*/  PRMT R5, R26, 0x3340, R13 ;  /* 0x000033401a057816 */ /* 0x000fe4000000000d */
[----:B------:R-:W-:Y:S02]  /*91b0*/  PRMT R6, R48, 0x3340, R15 ;  /* 0x0000334030067816 */ /* 0x000fe4000000000f */
[----:B------:R-:W-:Y:S02]  /*91c0*/  SHF.R.U32.HI R13, RZ, 0x8, R13 ;  /* 0x00000008ff0d7819 */ /* 0x000fe4000001160d */
[----:B------:R-:W-:Y:S02]  /*91d0*/  SHF.R.U32.HI R15, RZ, 0x8, R15 ;  /* 0x00000008ff0f7819 */ /* 0x000fe4000001160f */
[----:B------:R-:W-:-:S02]  /*91e0*/  LOP3.LUT R2, R13, 0xffff, RZ, 0xc0, !PT ;  /* 0x0000ffff0d027812 */ /* 0x000fc400078ec0ff */
[----:B------:R-:W-:Y:S02]  /*91f0*/  LOP3.LUT R9, R15, 0xffff, RZ, 0xc0, !PT ;  /* 0x0000ffff0f097812 */ /* 0x000fe400078ec0ff */
[----:B---3--:R-:W-:Y:S02]  /*9200*/  LOP3.LUT R13, R0, 0x20, RZ, 0xc0, !PT ;  /* 0x00000020000d7812 */ /* 0x008fe400078ec0ff */
[----:B------:R-:W-:Y:S02]  /*9210*/  PRMT R2, R17, 0x3340, R2 ;  /* 0x0000334011027816 */ /* 0x000fe40000000002 */
[----:B------:R-:W-:Y:S01]  /*9220*/  PRMT R9, R18, 0x3340, R9 ;  /* 0x0000334012097816 */ /* 0x000fe20000000009 */
[----:B------:R-:W-:Y:S01]  /*9230*/  IMAD R22, R13, 0x8, R22 ;  /* 0x000000080d167824 */ /* 0x000fe200078e0216 */
[----:B------:R-:W-:Y:S02]  /*9240*/  SHF.R.U32.HI R18, RZ, 0x8, R20 ;  /* 0x00000008ff127819 */ /* 0x000fe40000011614 */
[----:B------:R-:W-:-:S02]  /*9250*/  PRMT R17, R20, 0x3340, R25 ;  /* 0x0000334014117816 */ /* 0x000fc40000000019 */
[----:B------:R-:W-:Y:S02]  /*9260*/  SHF.R.U32.HI R25, RZ, 0x8, R25 ;  /* 0x00000008ff197819 */ /* 0x000fe40000011619 */
[----:B------:R-:W-:Y:S02]  /*9270*/  SHF.R.U32.HI R20, RZ, 0x8, R23 ;  /* 0x00000008ff147819 */ /* 0x000fe40000011617 */
[--C-:B------:R-:W-:Y:S02]  /*9280*/  PRMT R15, R23, 0x3340, R86.reuse ;  /* 0x00003340170f7816 */ /* 0x100fe40000000056 */
[----:B------:R-:W-:Y:S02]  /*9290*/  SHF.R.U32.HI R26, RZ, 0x8, R86 ;  /* 0x00000008ff1a7819 */ /* 0x000fe40000011656 */
[----:B------:R-:W-:Y:S02]  /*92a0*/  PRMT R13, R52, 0x3340, R27 ;  /* 0x00003340340d7816 */ /* 0x000fe4000000001b */
[----:B------:R-:W-:-:S02]  /*92b0*/  SHF.R.U32.HI R23, RZ, 0x8, R52 ;  /* 0x00000008ff177819 */ /* 0x000fc40000011634 */
[----:B------:R-:W-:Y:S02]  /*92c0*/  SHF.R.U32.HI R27, RZ, 0x8, R27 ;  /* 0x00000008ff1b7819 */ /* 0x000fe4000001161b */
        /* <DEDUP_REMOVED lines=8> */
[----:B------:R-:W-:Y:S02]  /*9350*/  PRMT R26, R23, 0x3340, R26 ;  /* 0x00003340171a7816 */ /* 0x000fe4000000001a */
[----:B------:R-:W-:Y:S02]  /*9360*/  LOP3.LUT R23, R19, 0xffff, RZ, 0xc0, !PT ;  /* 0x0000ffff13177812 */ /* 0x000fe400078ec0ff */
[----:B------:R-:W-:-:S02]  /*9370*/  PRMT R24, R27, 0x3340, R24 ;  /* 0x000033401b187816 */ /* 0x000fc40000000018 */
[----:B------:R-:W-:Y:S02]  /*9380*/  SHF.R.U32.HI R27, RZ, 0x8, R21 ;  /* 0x00000008ff1b7819 */ /* 0x000fe40000011615 */
[----:B------:R-:W-:Y:S02]  /*9390*/  PRMT R19, R21, 0x3340, R88 ;  /* 0x0000334015137816 */ /* 0x000fe40000000058 */
[----:B------:R-:W-:Y:S02]  /*93a0*/  SHF.R.U32.HI R28, RZ, 0x8, R23 ;  /* 0x00000008ff1c7819 */ /* 0x000fe40000011617 */
[----:B------:R-:W-:Y:S02]  /*93b0*/  PRMT R21, R23, 0x3340, R90 ;  /* 0x0000334017157816 */ /* 0x000fe4000000005a */
[----:B------:R-:W-:Y:S02]  /*93c0*/  PRMT R18, R29, 0x3340, R18 ;  /* 0x000033401d127816 */ /* 0x000fe40000000012 */
[----:B------:R-:W-:-:S02]  /*93d0*/  PRMT R23, R56, 0x3340, R33 ;  /* 0x0000334038177816 */ /* 0x000fc40000000021 */
[----:B------:R-:W-:Y:S02]  /*93e0*/  SHF.R.U32.HI R29, RZ, 0x8, R56 ;  /* 0x00000008ff1d7819 */ /* 0x000fe40000011638 */
[----:B------:R-:W-:Y:S02]  /*93f0*/  SHF.R.U32.HI R33, RZ, 0x8, R33 ;  /* 0x00000008ff217819 */ /* 0x000fe40000011621 */
[----:B------:R-:W-:Y:S02]  /*9400*/  LOP3.LUT R48, R27, 0xffff, RZ, 0xc0, !PT ;  /* 0x0000ffff1b307812 */ /* 0x000fe400078ec0ff */
[----:B------:R-:W-:Y:S02]  /*9410*/  LOP3.LUT R27, R28, 0xffff, RZ, 0xc0, !PT ;  /* 0x0000ffff1c1b7812 */ /* 0x000fe400078ec0ff */
[----:B------:R-:W-:Y:S02]  /*9420*/  LOP3.LUT R28, R29, 0xffff, RZ, 0xc0, !PT ;  /* 0x0000ffff1d1c7812 */ /* 0x000fe400078ec0ff */
[----:B------:R-:W-:-:S02]  /*9430*/  LOP3.LUT R33, R33, 0xffff, RZ, 0xc0, !PT ;  /* 0x0000ffff21217812 */ /* 0x000fc400078ec0ff */
[----:B------:R-:W-:Y:S02]  /*9440*/  PRMT R48, R48, 0x3340, R31 ;  /* 0x0000334030307816 */ /* 0x000fe4000000001f */
[----:B------:R-:W-:Y:S02]  /*9450*/  LOP3.LUT R31, R124, 0xffff, RZ, 0xc0, !PT ;  /* 0x0000ffff7c1f7812 */ /* 0x000fe400078ec0ff */
[----:B------:R-:W-:Y:S02]  /*9460*/  PRMT R52, R28, 0x3340, R33 ;  /* 0x000033401c347816 */ /* 0x000fe40000000021 */
[----:B------:R-:W-:Y:S02]  /*9470*/  LOP3.LUT R33, R126, 0xffff, RZ, 0xc0, !PT ;  /* 0x0000ffff7e217812 */ /* 0x000fe400078ec0ff */
[----:B------:R-:W-:Y:S02]  /*9480*/  PRMT R50, R27, 0x3340, R32 ;  /* 0x000033401b327816 */ /* 0x000fe40000000020 */
[----:B------:R-:W-:-:S02]  /*9490*/  PRMT R39, R60, 0x3340, R31 ;  /* 0x000033403c277816 */ /* 0x000fc4000000001f */
[----:B------:R-:W-:Y:S02]  /*94a0*/  SHF.R.U32.HI R27, RZ, 0x8, R60 ;  /* 0x00000008ff1b7819 */ /* 0x000fe4000001163c */
[----:B------:R-:W-:Y:S02]  /*94b0*/  SHF.R.U32.HI R31, RZ, 0x8, R31 ;  /* 0x00000008ff1f7819 */ /* 0x000fe4000001161f */
[--C-:B------:R-:W-:Y:S02]  /*94c0*/  PRMT R59, R62, 0x3340, R33.reuse ;  /* 0x000033403e3b7816 */ /* 0x100fe40000000021 */
[----:B------:R-:W-:Y:S02]  /*94d0*/  SHF.R.U32.HI R32, RZ, 0x8, R33 ;  /* 0x00000008ff207819 */ /* 0x000fe40000011621 */
[----:B------:R-:W-:Y:S02]  /*94e0*/  LOP3.LUT R29, R30, 0xffff, RZ, 0xc0, !PT ;  /* 0x0000ffff1e1d7812 */ /* 0x000fe400078ec0ff */
[----:B------:R-:W-:-:S02]  /*94f0*/  LOP3.LUT R33, R14, 0xffff, RZ, 0xc0, !PT ;  /* 0x0000ffff0e217812 */ /* 0x000fc400078ec0ff */
[----:B------:R-:W-:Y:S02]  /*9500*/  SHF.R.U32.HI R30, RZ, 0x8, R94 ;  /* 0x00000008ff1e7819 */ /* 0x000fe4000001165e */
[----:B------:R-:W-:Y:S02]  /*9510*/  LOP3.LUT R14, R27, 0xffff, RZ, 0xc0, !PT ;  /* 0x0000ffff1b0e7812 */ /* 0x000fe400078ec0ff */
[----:B------:R-:W-:Y:S02]  /*9520*/  LOP3.LUT R31, R31, 0xffff, RZ, 0xc0, !PT ;  /* 0x0000ffff1f1f7812 */ /* 0x000fe400078ec0ff */
[----:B------:R-:W-:Y:S02]  /*9530*/  LOP3.LUT R30, R30, 0xffff, RZ, 0xc0, !PT ;  /* 0x0000ffff1e1e7812 */ /* 0x000fe400078ec0ff */
[----:B------:R-:W-:Y:S02]  /*9540*/  PRMT R60, R14, 0x3340, R31 ;  /* 0x000033400e3c7816 */ /* 0x000fe4000000001f */
[----:B------:R-:W-:-:S02]  /*9550*/  LOP3.LUT R31, R130, 0xffff, RZ, 0xc0, !PT ;  /* 0x0000ffff821f7812 */ /* 0x000fc400078ec0ff */
[----:B------:R-:W-:Y:S02]  /*9560*/  PRMT R20, R25, 0x3340, R20 ;  /* 0x0000334019147816 */ /* 0x000fe40000000014 */
[----:B------:R-:W-:Y:S02]  /*9570*/  PRMT R25, R58, 0x3340, R35 ;  /* 0x000033403a197816 */ /* 0x000fe40000000023 */
[----:B------:R-:W-:Y:S02]  /*9580*/  PRMT R58, R33, 0x3340, R30 ;  /* 0x00003340213a7816 */ /* 0x000fe4000000001e */
[----:B------:R-:W-:Y:S02]  /*9590*/  SHF.R.U32.HI R14, RZ, 0x8, R66 ;  /* 0x00000008ff0e7819 */ /* 0x000fe40000011642 */
[----:B------:R-:W-:Y:S02]  /*95a0*/  SHF.R.U32.HI R30, RZ, 0x8, R31 ;  /* 0x00000008ff1e7819 */ /* 0x000fe4000001161f */
[----:B------:R-:W-:-:S02]  /*95b0*/  LOP3.LUT R33, R14, 0xffff, RZ, 0xc0, !PT ;  /* 0x0000ffff0e217812 */ /* 0x000fc400078ec0ff */
[----:B------:R-:W-:Y:S02]  /*95c0*/  LOP3.LUT R30, R30, 0xffff, RZ, 0xc0, !PT ;  /* 0x0000ffff1e1e7812 */ /* 0x000fe400078ec0ff */
[----:B------:R-:W-:Y:S02]  /*95d0*/  SHF.R.U32.HI R28, RZ, 0x8, R62 ;  /* 0x00000008ff1c7819 */ /* 0x000fe4000001163e */
[----:B------:R-:W-:Y:S02]  /*95e0*/  PRMT R82, R33, 0x3340, R30 ;  /* 0x0000334021527816 */ /* 0x000fe4000000001e */
[----:B------:R-:W-:Y:S02]  /*95f0*/  PRMT R54, R29, 0x3340, R34 ;  /* 0x000033401d367816 */ /* 0x000fe40000000022 */
[----:B------:R-:W-:Y:S02]  /*9600*/  LOP3.LUT R33, R134, 0xffff, RZ, 0xc0, !PT ;  /* 0x0000ffff86217812 */ /* 0x000fe400078ec0ff */
[----:B------:R-:W-:-:S02]  /*9610*/  SHF.R.U32.HI R29, RZ, 0x8, R92 ;  /* 0x00000008ff1d7819 */ /* 0x000fc4000001165c */
[----:B------:R-:W-:Y:S02]  /*9620*/  LOP3.LUT R27, R28, 0xffff, RZ, 0xc0, !PT ;  /* 0x0000ffff1c1b7812 */ /* 0x000fe400078ec0ff */
[----:B------:R-:W-:Y:S02]  /*9630*/  LOP3.LUT R32, R32, 0xffff, RZ, 0xc0, !PT ;  /* 0x0000ffff20207812 */ /* 0x000fe400078ec0ff */
[----:B------:R-:W-:Y:S02]  /*9640*/  SHF.R.U32.HI R14, RZ, 0x8, R70 ;  /* 0x00000008ff0e7819 */ /* 0x000fe40000011646 */
[----:B------:R-:W-:Y:S02]  /*9650*/  SHF.R.U32.HI R30, RZ, 0x8, R33 ;  /* 0x00000008ff1e7819 */ /* 0x000fe40000011621 */
[----:B------:R-:W-:Y:S02]  /*9660*/  LOP3.LUT R29, R29, 0xffff, RZ, 0xc0, !PT ;  /* 0x0000ffff1d1d7812 */ /* 0x000fe400078ec0ff */
[----:B------:R-:W-:-:S02]  /*9670*/  PRMT R62, R27, 0x3340, R32 ;  /* 0x000033401b3e7816 */ /* 0x000fc40000000020 */
[----:B------:R-:W-:Y:S02]  /*9680*/  PRMT R55, R70, 0x3340, R33 ;  /* 0x0000334046377816 */ /* 0x000fe40000000021 */
[----:B------:R-:W-:Y:S02]  /*9690*/  SHF.R.U32.HI R27, RZ, 0x8, R96 ;  /* 0x00000008ff1b7819 */ /* 0x000fe40000011660 */
[----:B------:R-:W-:Y:S02]  /*96a0*/  LOP3.LUT R33, R14, 0xffff, RZ, 0xc0, !PT ;  /* 0x0000ffff0e217812 */ /* 0x000fe400078ec0ff */
[----:B------:R-:W-:Y:S02]  /*96b0*/  LOP3.LUT R30, R30, 0xffff, RZ, 0xc0, !PT ;  /* 0x0000ffff1e1e7812 */ /* 0x000fe400078ec0ff */
[----:B------:R-:W-:Y:S02]  /*96c0*/  PRMT R56, R12, 0x3340, R29 ;  /* 0x000033400c387816 */ /* 0x000fe4000000001d */
[----:B------:R-:W-:-:S02]  /*96d0*/  PRMT R5, R5, 0x5410, R2 ;  /* 0x0000541005057816 */ /* 0x000fc40000000002 */
[----:B------:R-:W-:Y:S01]  /*96e0*/  PRMT R6, R6, 0x5410, R9 ;  /* 0x0000541006067816 */ /* 0x000fe20000000009 */
[----:B------:R-:W-:Y:S01]  /*96f0*/  BAR.SYNC.DEFER_BLOCKING 0x0 ;  /* 0x0000000000007b1d */ /* 0x000fe20000010000 */
[----:B------:R-:W-:Y:S02]  /*9700*/  LOP3.LUT R29, R128, 0xffff, RZ, 0xc0, !PT ;  /* 0x0000ffff801d7812 */ /* 0x000fe400078ec0ff */
[----:B------:R-:W-:Y:S02]  /*9710*/  LOP3.LUT R27, R27, 0xffff, RZ, 0xc0, !PT ;  /* 0x0000ffff1b1b7812 */ /* 0x000fe400078ec0ff */
[----:B------:R-:W-:Y:S02]  /*9720*/  PRMT R70, R33, 0x3340, R30 ;  /* 0x0000334021467816 */ /* 0x000fe4000000001e */
[----:B------:R-:W-:Y:S02]  /*9730*/  LOP3.LUT R33, R138, 0xffff, RZ, 0xc0, !PT ;  /* 0x0000ffff8a217812 */ /* 0x000fe400078ec0ff */
[----:B------:R-:W-:-:S02]  /*9740*/  PRMT R43, R64, 0x3340, R29 ;  /* 0x00003340402b7816 */ /* 0x000fc4000000001d */
[----:B------:R-:W-:Y:S02]  /*9750*/  SHF.R.U32.HI R12, RZ, 0x8, R64 ;  /* 0x00000008ff0c7819 */ /* 0x000fe40000011640 */
[----:B------:R-:W-:Y:S02]  /*9760*/  SHF.R.U32.HI R29, RZ, 0x8, R29 ;  /* 0x00000008ff1d7819 */ /* 0x000fe4000001161d */
[----:B------:R-:W-:Y:S02]  /*9770*/  SHF.R.U32.HI R28, RZ, 0x8, R98 ;  /* 0x00000008ff1c7819 */ /* 0x000fe40000011662 */
[----:B------:R-:W-:Y:S02]  /*9780*/  PRMT R64, R8, 0x3340, R27 ;  /* 0x0000334008407816 */ /* 0x000fe4000000001b */
[----:B------:R-:W-:Y:S02]  /*9790*/  LOP3.LUT R27, R100, 0xffff, RZ, 0xc0, !PT ;  /* 0x0000ffff641b7812 */ /* 0x000fe400078ec0ff */
[----:B------:R-:W-:-:S02]  /*97a0*/  SHF.R.U32.HI R14, RZ, 0x8, R74 ;  /* 0x00000008ff0e7819 */ /* 0x000fc4000001164a */
[----:B------:R-:W-:Y:S01]  /*97b0*/  SHF.R.U32.HI R30, RZ, 0x8, R33 ;  /* 0x00000008ff1e7819 */ /* 0x000fe20000011621 */
[----:B------:R-:W-:Y:S01]  /*97c0*/  STSM.16.M88.4 [R22], R4 ;  /* 0x0000000416007844 */ /* 0x000fe20000000200 */
[----:B------:R-:W-:Y:S02]  /*97d0*/  PRMT R67, R66, 0x3340, R31 ;  /* 0x0000334042437816 */ /* 0x000fe4000000001f */
[----:B------:R-:W-:Y:S02]  /*97e0*/  LOP3.LUT R12, R12, 0xffff, RZ, 0xc0, !PT ;  /* 0x0000ffff0c0c7812 */ /* 0x000fe400078ec0ff */
[----:B------:R-:W-:Y:S02]  /*97f0*/  LOP3.LUT R29, R29, 0xffff, RZ, 0xc0, !PT ;  /* 0x0000ffff1d1d7812 */ /* 0x000fe400078ec0ff */
[----:B------:R-:W-:Y:S02]  /*9800*/  LOP3.LUT R31, R10, 0xffff, RZ, 0xc0, !PT ;  /* 0x0000ffff0a1f7812 */ /* 0x000fe400078ec0ff */
[----:B------:R-:W-:-:S02]  /*9810*/  LOP3.LUT R28, R28, 0xffff, RZ, 0xc0, !PT ;  /* 0x0000ffff1c1c7812 */ /* 0x000fc400078ec0ff */
[----:B------:R-:W-:Y:S02]  /*9820*/  SHF.R.U32.HI R8, RZ, 0x8, R36 ;  /* 0x00000008ff087819 */ /* 0x000fe40000011624 */
[----:B------:R-:W-:Y:S02]  /*9830*/  PRMT R71, R74, 0x3340, R33 ;  /* 0x000033404a477816 */ /* 0x000fe40000000021 */
[--C-:B------:R-:W-:Y:S02]  /*9840*/  PRMT R36, R36, 0x3340, R27.reuse ;  /* 0x0000334024247816 */ /* 0x100fe4000000001b */
[----:B------:R-:W-:Y:S02]  /*9850*/  LOP3.LUT R33, R14, 0xffff, RZ, 0xc0, !PT ;  /* 0x0000ffff0e217812 */ /* 0x000fe400078ec0ff */
[----:B------:R-:W-:Y:S02]  /*9860*/  LOP3.LUT R30, R30, 0xffff, RZ, 0xc0, !PT ;  /* 0x0000ffff1e1e7812 */ /* 0x000fe400078ec0ff */
[----:B------:R-:W-:-:S02]  /*9870*/  SHF.R.U32.HI R27, RZ, 0x8, R27 ;  /* 0x00000008ff1b7819 */ /* 0x000fc4000001161b */
[----:B------:R-:W-:Y:S02]  /*9880*/  PRMT R80, R12, 0x3340, R29 ;  /* 0x000033400c507816 */ /* 0x000fe4000000001d */
[----:B------:R-:W-:Y:S02]  /*9890*/  PRMT R66, R31, 0x3340, R28 ;  /* 0x000033401f427816 */ /* 0x000fe4000000001c */
[----:B------:R-:W-:Y:S02]  /*98a0*/  LOP3.LUT R29, R102, 0xffff, RZ, 0xc0, !PT ;  /* 0x0000ffff661d7812 */ /* 0x000fe400078ec0ff */
[----:B------:R-:W-:Y:S02]  /*98b0*/  LOP3.LUT R31, R132, 0xffff, RZ, 0xc0, !PT ;  /* 0x0000ffff841f7812 */ /* 0x000fe400078ec0ff */
[----:B------:R-:W-:Y:S02]  /*98c0*/  PRMT R74, R33, 0x3340, R30 ;  /* 0x00003340214a7816 */ /* 0x000fe4000000001e */
[----:B------:R-:W-:-:S02]  /*98d0*/  LOP3.LUT R8, R8, 0xffff, RZ, 0xc0, !PT ;  /* 0x0000ffff08087812 */ /* 0x000fc400078ec0ff */
[----:B------:R-:W-:Y:S02]  /*98e0*/  LOP3.LUT R27, R27, 0xffff, RZ, 0xc0, !PT ;  /* 0x0000ffff1b1b7812 */ /* 0x000fe400078ec0ff */
[----:B------:R-:W-:Y:S02]  /*98f0*/  LOP3.LUT R33, R142, 0xffff, RZ, 0xc0, !PT ;  /* 0x0000ffff8e217812 */ /* 0x000fe400078ec0ff */
[----:B------:R-:W-:Y:S02]  /*9900*/  SHF.R.U32.HI R10, RZ, 0x8, R38 ;  /* 0x00000008ff0a7819 */ /* 0x000fe40000011626 */
[--C-:B------:R-:W-:Y:S02]  /*9910*/  PRMT R38, R38, 0x3340, R29.reuse ;  /* 0x0000334026267816 */ /* 0x100fe4000000001d */
[----:B------:R-:W-:Y:S02]  /*9920*/  SHF.R.U32.HI R28, RZ, 0x8, R29 ;  /* 0x00000008ff1c7819 */ /* 0x000fe4000001161d */
[----:B------:R-:W-:-:S02]  /*9930*/  SHF.R.U32.HI R12, RZ, 0x8, R68 ;  /* 0x00000008ff0c7819 */ /* 0x000fc40000011644 */
[----:B------:R-:W-:Y:S02]  /*9940*/  SHF.R.U32.HI R29, RZ, 0x8, R31 ;  /* 0x00000008ff1d7819 */ /* 0x000fe4000001161f */
[----:B------:R-:W-:Y:S02]  /*9950*/  SHF.R.U32.HI R14, RZ, 0x8, R78 ;  /* 0x00000008ff0e7819 */ /* 0x000fe4000001164e */
[----:B------:R-:W-:Y:S02]  /*9960*/  PRMT R45, R8, 0x3340, R27 ;  /* 0x00003340082d7816 */ /* 0x000fe4000000001b */
[----:B------:R-:W-:Y:S02]  /*9970*/  SHF.R.U32.HI R30, RZ, 0x8, R33 ;  /* 0x00000008ff1e7819 */ /* 0x000fe40000011621 */
[----:B------:R-:W-:Y:S02]  /*9980*/  LOP3.LUT R0, R0, 0x3f, RZ, 0xc0, !PT ;  /* 0x0000003f00007812 */ /* 0x000fe400078ec0ff */
[----:B------:R-:W-:-:S02]  /*9990*/  LOP3.LUT R27, R104, 0xffff, RZ, 0xc0, !PT ;  /* 0x0000ffff681b7812 */ /* 0x000fc400078ec0ff */
[----:B------:R-:W-:Y:S02]  /*99a0*/  PRMT R78, R78, 0x3340, R33 ;  /* 0x000033404e4e7816 */ /* 0x000fe40000000021 */
[----:B------:R-:W-:Y:S02]  /*99b0*/  PRMT R53, R68, 0x3340, R31 ;  /* 0x0000334044357816 */ /* 0x000fe4000000001f */
[----:B------:R-:W-:Y:S02]  /*99c0*/  LOP3.LUT R12, R12, 0xffff, RZ, 0xc0, !PT ;  /* 0x0000ffff0c0c7812 */ /* 0x000fe400078ec0ff */
[----:B------:R-:W-:Y:S02]  /*99d0*/  LOP3.LUT R29, R29, 0xffff, RZ, 0xc0, !PT ;  /* 0x0000ffff1d1d7812 */ /* 0x000fe400078ec0ff */
[----:B------:R-:W-:Y:S02]  /*99e0*/  LOP3.LUT R33, R14, 0xffff, RZ, 0xc0, !PT ;  /* 0x0000ffff0e217812 */ /* 0x000fe400078ec0ff */
[----:B------:R-:W-:-:S02]  /*99f0*/  LOP3.LUT R31, R10, 0xffff, RZ, 0xc0, !PT ;  /* 0x0000ffff0a1f7812 */ /* 0x000fc400078ec0ff */
[----:B------:R-:W-:Y:S02]  /*9a00*/  LOP3.LUT R28, R28, 0xffff, RZ, 0xc0, !PT ;  /* 0x0000ffff1c1c7812 */ /* 0x000fe400078ec0ff */
[----:B------:R-:W-:Y:S02]  /*9a10*/  SHF.R.U32.HI R8, RZ, 0x8, R40 ;  /* 0x00000008ff087819 */ /* 0x000fe40000011628 */
[----:B------:R-:W-:Y:S02]  /*9a20*/  LOP3.LUT R30, R30, 0xffff, RZ, 0xc0, !PT ;  /* 0x0000ffff1e1e7812 */ /* 0x000fe400078ec0ff */
[----:B------:R-:W-:Y:S01]  /*9a30*/  LEA R0, R0, UR4, 0x4 ;  /* 0x0000000400007c11 */ /* 0x000fe2000f8e20ff */
[----:B------:R-:W-:Y:S01]  /*9a40*/  BAR.SYNC.DEFER_BLOCKING 0x0 ;  /* 0x0000000000007b1d */ /* 0x000fe20000010000 */
[--C-:B------:R-:W-:Y:S02]  /*9a50*/  PRMT R40, R40, 0x3340, R27.reuse ;  /* 0x0000334028287816 */ /* 0x100fe4000000001b */
[----:B------:R-:W-:-:S02]  /*9a60*/  SHF.R.U32.HI R27, RZ, 0x8, R27 ;  /* 0x00000008ff1b7819 */ /* 0x000fc4000001161b */
[----:B------:R-:W-:Y:S01]  /*9a70*/  PRMT R68, R12, 0x3340, R29 ;  /* 0x000033400c447816 */ /* 0x000fe2000000001d */
[----:B------:R-:W-:Y:S01]  /*9a80*/  ULDC.64 UR4, c[0x0][0x220] ;  /* 0x0000880000047ab9 */ /* 0x000fe20000000a00 */
[----:B------:R-:W-:Y:S02]  /*9a90*/  PRMT R47, R31, 0x3340, R28 ;  /* 0x000033401f2f7816 */ /* 0x000fe4000000001c */
[----:B------:R-:W-:Y:S02]  /*9aa0*/  LOP3.LUT R29, R106, 0xffff, RZ, 0xc0, !PT ;  /* 0x0000ffff6a1d7812 */ /* 0x000fe400078ec0ff */
[----:B------:R-:W-:Y:S02]  /*9ab0*/  PRMT R79, R33, 0x3340, R30 ;  /* 0x00003340214f7816 */ /* 0x000fe4000000001e */
[----:B------:R-:W-:Y:S02]  /*9ac0*/  LOP3.LUT R31, R136, 0xffff, RZ, 0xc0, !PT ;  /* 0x0000ffff881f7812 */ /* 0x000fe400078ec0ff */
[----:B------:R-:W-:-:S02]  /*9ad0*/  LOP3.LUT R8, R8, 0xffff, RZ, 0xc0, !PT ;  /* 0x0000ffff08087812 */ /* 0x000fc400078ec0ff */
[----:B------:R-:W-:Y:S02]  /*9ae0*/  LOP3.LUT R27, R27, 0xffff, RZ, 0xc0, !PT ;  /* 0x0000ffff1b1b7812 */ /* 0x000fe400078ec0ff */
[----:B------:R-:W-:Y:S02]  /*9af0*/  SHF.R.U32.HI R10, RZ, 0x8, R42 ;  /* 0x00000008ff0a7819 */ /* 0x000fe4000001162a */
[--C-:B------:R-:W-:Y:S02]  /*9b00*/  PRMT R42, R42, 0x3340, R29.reuse ;  /* 0x000033402a2a7816 */ /* 0x100fe4000000001d */
[----:B------:R-:W-:Y:S01]  /*9b10*/  SHF.R.U32.HI R28, RZ, 0x8, R29 ;  /* 0x00000008ff1c7819 */ /* 0x000fe2000001161d */
[----:B------:R-:W0:Y:S01]  /*9b20*/  LDS.128 R32, [R0] ;  /* 0x0000000000207984 */ /* 0x000e220000000c00 */
[----:B------:R-:W-:Y:S02]  /*9b30*/  SHF.R.U32.HI R12, RZ, 0x8, R72 ;  /* 0x00000008ff0c7819 */ /* 0x000fe40000011648 */
[----:B------:R-:W-:-:S02]  /*9b40*/  SHF.R.U32.HI R29, RZ, 0x8, R31 ;  /* 0x00000008ff1d7819 */ /* 0x000fc4000001161f */
[----:B------:R-:W-:Y:S02]  /*9b50*/  PRMT R61, R8, 0x3340, R27 ;  /* 0x00003340083d7816 */ /* 0x000fe4000000001b */
[----:B------:R-:W-:Y:S02]  /*9b60*/  LOP3.LUT R27, R108, 0xffff, RZ, 0xc0, !PT ;  /* 0x0000ffff6c1b7812 */ /* 0x000fe400078ec0ff */
[----:B------:R-:W-:Y:S02]  /*9b70*/  PRMT R69, R72, 0x3340, R31 ;  /* 0x0000334048457816 */ /* 0x000fe4000000001f */
[----:B------:R-:W-:Y:S02]  /*9b80*/  LOP3.LUT R12, R12, 0xffff, RZ, 0xc0, !PT ;  /* 0x0000ffff0c0c7812 */ /* 0x000fe400078ec0ff */
[----:B------:R-:W-:Y:S02]  /*9b90*/  LOP3.LUT R29, R29, 0xffff, RZ, 0xc0, !PT ;  /* 0x0000ffff1d1d7812 */ /* 0x000fe400078ec0ff */
[----:B------:R-:W-:-:S02]  /*9ba0*/  LOP3.LUT R31, R10, 0xffff, RZ, 0xc0, !PT ;  /* 0x0000ffff0a1f7812 */ /* 0x000fc400078ec0ff */
[----:B------:R-:W-:Y:S02]  /*9bb0*/  LOP3.LUT R28, R28, 0xffff, RZ, 0xc0, !PT ;  /* 0x0000ffff1c1c7812 */ /* 0x000fe400078ec0ff */
[----:B------:R-:W-:Y:S02]  /*9bc0*/  SHF.R.U32.HI R8, RZ, 0x8, R44 ;  /* 0x00000008ff087819 */ /* 0x000fe4000001162c */
[--C-:B------:R-:W-:Y:S02]  /*9bd0*/  PRMT R44, R44, 0x3340, R27.reuse ;  /* 0x000033402c2c7816 */ /* 0x100fe4000000001b */
[----:B------:R-:W-:Y:S02]  /*9be0*/  SHF.R.U32.HI R27, RZ, 0x8, R27 ;  /* 0x00000008ff1b7819 */ /* 0x000fe4000001161b */
[----:B------:R-:W-:Y:S02]  /*9bf0*/  PRMT R72, R12, 0x3340, R29 ;  /* 0x000033400c487816 */ /* 0x000fe4000000001d */
[----:B------:R-:W-:-:S02]  /*9c00*/  PRMT R63, R31, 0x3340, R28 ;  /* 0x000033401f3f7816 */ /* 0x000fc4000000001c */
[----:B------:R-:W-:Y:S02]  /*9c10*/  LOP3.LUT R76, R76, 0xffff, RZ, 0xc0, !PT ;  /* 0x0000ffff4c4c7812 */ /* 0x000fe400078ec0ff */
[----:B------:R-:W-:Y:S02]  /*9c20*/  LOP3.LUT R29, R110, 0xffff, RZ, 0xc0, !PT ;  /* 0x0000ffff6e1d7812 */ /* 0x000fe400078ec0ff */
[----:B------:R-:W-:Y:S02]  /*9c30*/  LOP3.LUT R31, R140, 0xffff, RZ, 0xc0, !PT ;  /* 0x0000ffff8c1f7812 */ /* 0x000fe400078ec0ff */
[----:B------:R-:W-:Y:S02]  /*9c40*/  SHF.R.U32.HI R10, RZ, 0x8, R46 ;  /* 0x00000008ff0a7819 */ /* 0x000fe4000001162e */
[----:B------:R-:W-:Y:S02]  /*9c50*/  LOP3.LUT R8, R8, 0xffff, RZ, 0xc0, !PT ;  /* 0x0000ffff08087812 */ /* 0x000fe400078ec0ff */
[----:B------:R-:W-:-:S02]  /*9c60*/  LOP3.LUT R27, R27, 0xffff, RZ, 0xc0, !PT ;  /* 0x0000ffff1b1b7812 */ /* 0x000fc400078ec0ff */
[--C-:B------:R-:W-:Y:S02]  /*9c70*/  PRMT R46, R46, 0x3340, R29.reuse ;  /* 0x000033402e2e7816 */ /* 0x100fe4000000001d */
[----:B------:R-:W-:Y:S02]  /*9c80*/  SHF.R.U32.HI R28, RZ, 0x8, R29 ;  /* 0x00000008ff1c7819 */ /* 0x000fe4000001161d */
[----:B------:R-:W-:Y:S02]  /*9c90*/  SHF.R.U32.HI R12, RZ, 0x8, R76 ;  /* 0x00000008ff0c7819 */ /* 0x000fe4000001164c */
[--C-:B------:R-:W-:Y:S02]  /*9ca0*/  PRMT R76, R76, 0x3340, R31.reuse ;  /* 0x000033404c4c7816 */ /* 0x100fe4000000001f */
[----:B------:R-:W-:Y:S02]  /*9cb0*/  SHF.R.U32.HI R29, RZ, 0x8, R31 ;  /* 0x00000008ff1d7819 */ /* 0x000fe4000001161f */
[----:B------:R-:W-:-:S02]  /*9cc0*/  LOP3.LUT R31, R10, 0xffff, RZ, 0xc0, !PT ;  /* 0x0000ffff0a1f7812 */ /* 0x000fc400078ec0ff */
[----:B------:R-:W-:Y:S02]  /*9cd0*/  PRMT R73, R8, 0x3340, R27 ;  /* 0x0000334008497816 */ /* 0x000fe4000000001b */
[----:B------:R-:W-:Y:S02]  /*9ce0*/  PRMT R8, R17, 0x5410, R18 ;  /* 0x0000541011087816 */ /* 0x000fe40000000012 */
[----:B------:R-:W-:Y:S02]  /*9cf0*/  PRMT R9, R15, 0x5410, R20 ;  /* 0x000054100f097816 */ /* 0x000fe40000000014 */
[----:B------:R-:W-:Y:S02]  /*9d00*/  PRMT R10, R13, 0x5410, R26 ;  /* 0x000054100d0a7816 */ /* 0x000fe4000000001a */
[----:B------:R-:W-:Y:S01]  /*9d10*/  PRMT R11, R11, 0x5410, R24 ;  /* 0x000054100b0b7816 */ /* 0x000fe20000000018 */
[----:B------:R-:W-:Y:S01]  /*9d20*/  BAR.SYNC.DEFER_BLOCKING 0x0 ;  /* 0x0000000000007b1d */ /* 0x000fe20000010000 */
[----:B------:R-:W-:-:S02]  /*9d30*/  LOP3.LUT R28, R28, 0xffff, RZ, 0xc0, !PT ;  /* 0x0000ffff1c1c7812 */ /* 0x000fc400078ec0ff */
[----:B------:R-:W-:Y:S02]  /*9d40*/  LOP3.LUT R29, R29, 0xffff, RZ, 0xc0, !PT ;  /* 0x0000ffff1d1d7812 */ /* 0x000fe400078ec0ff */
[----:B------:R-:W-:Y:S02]  /*9d50*/  LOP3.LUT R12, R12, 0xffff, RZ, 0xc0, !PT ;  /* 0x0000ffff0c0c7812 */ /* 0x000fe400078ec0ff */
[----:B------:R-:W-:Y:S02]  /*9d60*/  PRMT R75, R31, 0x3340, R28 ;  /* 0x000033401f4b7816 */ /* 0x000fe4000000001c */
[----:B------:R-:W-:Y:S02]  /*9d70*/  PRMT R77, R12, 0x3340, R29 ;  /* 0x000033400c4d7816 */ /* 0x000fe4000000001d */
[----:B------:R-:W-:Y:S02]  /*9d80*/  PRMT R49, R21, 0x5410, R50 ;  /* 0x0000541015317816 */ /* 0x000fe40000000032 */
[----:B------:R-:W-:Y:S01]  /*9d90*/  PRMT R48, R19, 0x5410, R48 ;  /* 0x0000541013307816 */ /* 0x000fe20000000030 */
[----:B------:R-:W1:Y:S01]  /*9da0*/  LDC R21, c[0x0][0x244] ;  /* 0x00009100ff157b82 */ /* 0x000e620000000800 */
[----:B------:R-:W-:Y:S01]  /*9db0*/  PRMT R50, R23, 0x5410, R52 ;  /* 0x0000541017327816 */ /* 0x000fe20000000034 */
[----:B------:R-:W-:Y:S01]  /*9dc0*/  IMAD R23, R164, UR26, RZ ;  /* 0x0000001aa4177c24 */ /* 0x000fe2000f8e02ff */
[----:B------:R-:W-:-:S02]  /*9dd0*/  PRMT R51, R25, 0x5410, R54 ;  /* 0x0000541019337816 */ /* 0x000fc40000000036 */
[----:B------:R-:W-:Y:S02]  /*9de0*/  PRMT R57, R57, 0x3340, R94 ;  /* 0x0000334039397816 */ /* 0x000fe4000000005e */
[----:B------:R-:W-:Y:S02]  /*9df0*/  PRMT R37, R37, 0x3340, R92 ;  /* 0x0000334025257816 */ /* 0x000fe4000000005c */
[----:B------:R-:W-:Y:S01]  /*9e00*/  PRMT R57, R57, 0x5410, R58 ;  /* 0x0000541039397816 */ /* 0x000fe2000000003a */
[----:B------:R-:W-:Y:S01]  /*9e10*/  STSM.16.M88.4 [R22], R8 ;  /* 0x0000000816007844 */ /* 0x000fe20000000200 */
[----:B------:R-:W-:Y:S02]  /*9e20*/  PRMT R56, R37, 0x5410, R56 ;  /* 0x0000541025387816 */ /* 0x000fe40000000038 */
[----:B------:R-:W-:Y:S01]  /*9e30*/  PRMT R58, R39, 0x5410, R60 ;  /* 0x00005410273a7816 */ /* 0x000fe2000000003c */
[----:B------:R-:W-:Y:S01]  /*9e40*/  BAR.SYNC.DEFER_BLOCKING 0x0 ;  /* 0x0000000000007b1d */ /* 0x000fe20000010000 */
[----:B------:R-:W-:-:S02]  /*9e50*/  PRMT R59, R59, 0x5410, R62 ;  /* 0x000054103b3b7816 */ /* 0x000fc4000000003e */
[----:B------:R-:W-:Y:S02]  /*9e60*/  PRMT R65, R65, 0x3340, R98 ;  /* 0x0000334041417816 */ /* 0x000fe40000000062 */
[----:B------:R-:W-:Y:S02]  /*9e70*/  PRMT R41, R41, 0x3340, R96 ;  /* 0x0000334029297816 */ /* 0x000fe40000000060 */
[----:B------:R-:W-:Y:S02]  /*9e80*/  PRMT R65, R65, 0x5410, R66 ;  /* 0x0000541041417816 */ /* 0x000fe40000000042 */
[----:B------:R-:W-:Y:S01]  /*9e90*/  PRMT R64, R41, 0x5410, R64 ;  /* 0x0000541029407816 */ /* 0x000fe20000000040 */
[----:B-1----:R-:W-:Y:S01]  /*9ea0*/  IMAD R2, R165, R21, RZ ;  /* 0x00000015a5027224 */ /* 0x002fe200078e02ff */
[----:B------:R-:W-:Y:S02]  /*9eb0*/  PRMT R66, R43, 0x5410, R80 ;  /* 0x000054102b427816 */ /* 0x000fe40000000050 */
[----:B------:R-:W-:Y:S01]  /*9ec0*/  PRMT R67, R67, 0x5410, R82 ;  /* 0x0000541043437816 */ /* 0x000fe20000000052 */
[----:B------:R-:W-:Y:S01]  /*9ed0*/  IMAD R21, R21, 0x40, R2 ;  /* 0x0000004015157824 */ /* 0x000fe200078e0202 */
[----:B------:R-:W-:-:S02]  /*9ee0*/  PRMT R37, R38, 0x5410, R47 ;  /* 0x0000541026257816 */ /* 0x000fc4000000002f */
[----:B------:R-:W-:Y:S02]  /*9ef0*/  PRMT R36, R36, 0x5410, R45 ;  /* 0x0000541024247816 */ /* 0x000fe4000000002d */
[----:B------:R-:W-:Y:S02]  /*9f00*/  PRMT R38, R53, 0x5410, R68 ;  /* 0x0000541035267816 */ /* 0x000fe40000000044 */
[----:B------:R-:W-:Y:S02]  /*9f10*/  PRMT R39, R55, 0x5410, R70 ;  /* 0x0000541037277816 */ /* 0x000fe40000000046 */
[----:B------:R-:W-:Y:S01]  /*9f20*/  PRMT R41, R42, 0x5410, R63 ;  /* 0x000054102a297816 */ /* 0x000fe2000000003f */
[----:B------:R-:W1:Y:S01]  /*9f30*/  LDS.128 R28, [R0] ;  /* 0x00000000001c7984 */ /* 0x000e620000000c00 */
[----:B------:R-:W-:Y:S02]  /*9f40*/  PRMT R40, R40, 0x5410, R61 ;  /* 0x0000541028287816 */ /* 0x000fe4000000003d */
[----:B------:R-:W-:Y:S01]  /*9f50*/  PRMT R42, R69, 0x5410, R72 ;  /* 0x00005410452a7816 */ /* 0x000fe20000000048 */
[----:B------:R-:W-:Y:S01]  /*9f60*/  BAR.SYNC.DEFER_BLOCKING 0x0 ;  /* 0x0000000000007b1d */ /* 0x000fe20000010000 */
[----:B------:R-:W-:-:S02]  /*9f70*/  PRMT R43, R71, 0x5410, R74 ;  /* 0x00005410472b7816 */ /* 0x000fc4000000004a */
[----:B------:R-:W-:Y:S02]  /*9f80*/  PRMT R45, R46, 0x5410, R75 ;  /* 0x000054102e2d7816 */ /* 0x000fe4000000004b */
[----:B------:R-:W-:Y:S02]  /*9f90*/  PRMT R44, R44, 0x5410, R73 ;  /* 0x000054102c2c7816 */ /* 0x000fe40000000049 */
[----:B------:R-:W-:Y:S02]  /*9fa0*/  PRMT R46, R76, 0x5410, R77 ;  /* 0x000054104c2e7816 */ /* 0x000fe4000000004d */
[----:B------:R-:W-:Y:S02]  /*9fb0*/  PRMT R47, R78, 0x5410, R79 ;  /* 0x000054104e2f7816 */ /* 0x000fe4000000004f */
[----:B------:R-:W-:Y:S02]  /*9fc0*/  ISETP.GE.AND P1, PT, R165, UR8, PT ;  /* 0x00000008a5007c0c */ /* 0x000fe4000bf26270 */
[----:B------:R-:W-:-:S02]  /*9fd0*/  IADD3 R3, P4, R2, UR4, RZ ;  /* 0x0000000402037c10 */ /* 0x000fc4000ff9e0ff */
[----:B------:R-:W-:Y:S02]  /*9fe0*/  ISETP.LT.AND P1, PT, R164, UR31, !P1 ;  /* 0x0000001fa4007c0c */ /* 0x000fe4000cf21270 */
[----:B------:R-:W-:Y:S02]  /*9ff0*/  LEA.HI.X.SX32 R2, R2, UR5, 0x1, P4 ;  /* 0x0000000502027c11 */ /* 0x000fe4000a0f0eff */
[----:B------:R-:W-:Y:S01]  /*a000*/  IADD3 R20, P5, R21, UR4, RZ ;  /* 0x0000000415147c10 */ /* 0x000fe2000ffbe0ff */
[----:B------:R-:W-:-:S03]  /*a010*/  ULDC UR4, c[0x0][0x22c] ;  /* 0x00008b0000047ab9 */ /* 0x000fc60000000800 */
[----:B------:R-:W-:Y:S01]  /*a020*/  LEA.HI.X.SX32 R21, R21, UR5, 0x1, P5 ;  /* 0x0000000515157c11 */ /* 0x000fe2000a8f0eff */
[----:B------:R-:W-:Y:S01]  /*a030*/  STSM.16.M88.4 [R22], R48 ;  /* 0x0000003016007844 */ /* 0x000fe20000000200 */
[----:B------:R-:W-:Y:S01]  /*a040*/  BAR.SYNC.DEFER_BLOCKING 0x0 ;  /* 0x0000000000007b1d */ /* 0x000fe20000010000 */
[----:B------:R-:W-:-:S05]  /*a050*/  ISETP.LT.AND P5, PT, R165, UR22, !P2 ;  /* 0x00000016a5007c0c */ /* 0x000fca000d7a1270 */
[----:B------:R-:W2:Y:S02]  /*a060*/  LDS.128 R24, [R0] ;  /* 0x0000000000187984 */ /* 0x000ea40000000c00 */
[----:B------:R-:W-:Y:S06]  /*a070*/  BAR.SYNC.DEFER_BLOCKING 0x0 ;  /* 0x0000000000007b1d */ /* 0x000fec0000010000 */
[----:B------:R-:W-:Y:S02]  /*a080*/  STSM.16.M88.4 [R22], R56 ;  /* 0x0000003816007844 */ /* 0x000fe40000000200 */
[----:B------:R-:W-:Y:S06]  /*a090*/  BAR.SYNC.DEFER_BLOCKING 0x0 ;  /* 0x0000000000007b1d */ /* 0x000fec0000010000 */
[----:B------:R-:W3:Y:S02]  /*a0a0*/  LDS.128 R16, [R0] ;  /* 0x0000000000107984 */ /* 0x000ee40000000c00 */
[----:B------:R-:W-:Y:S06]  /*a0b0*/  BAR.SYNC.DEFER_BLOCKING 0x0 ;  /* 0x0000000000007b1d */ /* 0x000fec0000010000 */
[----:B------:R-:W-:Y:S02]  /*a0c0*/  STSM.16.M88.4 [R22], R64 ;  /* 0x0000004016007844 */ /* 0x000fe40000000200 */
[----:B------:R-:W-:Y:S06]  /*a0d0*/  BAR.SYNC.DEFER_BLOCKING 0x0 ;  /* 0x0000000000007b1d */ /* 0x000fec0000010000 */
[----:B------:R-:W4:Y:S02]  /*a0e0*/  LDS.128 R12, [R0] ;  /* 0x00000000000c7984 */ /* 0x000f240000000c00 */
[----:B------:R-:W-:Y:S06]  /*a0f0*/  BAR.SYNC.DEFER_BLOCKING 0x0 ;  /* 0x0000000000007b1d */ /* 0x000fec0000010000 */
[----:B------:R5:W-:Y:S02]  /*a100*/  STSM.16.M88.4 [R22], R36 ;  /* 0x0000002416007844 */ /* 0x000be40000000200 */
[----:B------:R-:W-:Y:S01]  /*a110*/  BAR.SYNC.DEFER_BLOCKING 0x0 ;  /* 0x0000000000007b1d */ /* 0x000fe20000010000 */
[C---:B-----5:R-:W-:Y:S01]  /*a120*/  IADD3 R36, P4, R23.reuse, R3, RZ ;  /* 0x0000000317247210 */ /* 0x060fe20007f9e0ff */
[----:B------:R-:W-:Y:S01]  /*a130*/  VIADD R38, R23, UR26 ;  /* 0x0000001a17267c36 */ /* 0x000fe20008000000 */
[----:B0-----:R-:W-:-:S03]  /*a140*/  PRMT R39, R32, 0x7770, RZ ;  /* 0x0000777020277816 */ /* 0x001fc600000000ff */
[----:B------:R-:W0:Y:S02]  /*a150*/  LDS.128 R8, [R0] ;  /* 0x0000000000087984 */ /* 0x000e240000000c00 */
[----:B------:R-:W-:Y:S06]  /*a160*/  BAR.SYNC.DEFER_BLOCKING 0x0 ;  /* 0x0000000000007b1d */ /* 0x000fec0000010000 */
[----:B------:R5:W-:Y:S02]  /*a170*/  STSM.16.M88.4 [R22], R40 ;  /* 0x0000002816007844 */ /* 0x000be40000000200 */
[----:B------:R-:W-:Y:S01]  /*a180*/  BAR.SYNC.DEFER_BLOCKING 0x0 ;  /* 0x0000000000007b1d */ /* 0x000fe20000010000 */
[----:B-----5:R-:W-:Y:S01]  /*a190*/  SHF.R.S32.HI R40, RZ, 0x1f, R23 ;  /* 0x0000001fff287819 */ /* 0x020fe20000011417 */
[----:B------:R-:W-:Y:S01]  /*a1a0*/  VIADD R42, R38, UR26 ;  /* 0x0000001a262a7c36 */ /* 0x000fe20008000000 */
[----:B------:R-:W-:-:S02]  /*a1b0*/  SHF.R.S32.HI R41, RZ, 0x1f, R38 ;  /* 0x0000001fff297819 */ /* 0x000fc40000011426 */
[----:B------:R-:W-:Y:S01]  /*a1c0*/  PRMT R43, R32, 0x7772, RZ ;  /* 0x00007772202b7816 */ /* 0x000fe200000000ff */
[----:B------:R-:W-:Y:S01]  /*a1d0*/  IMAD.X R37, R40, 0x1, R2, P4 ;  /* 0x0000000128257824 */ /* 0x000fe200020e0602 */
[----:B------:R-:W-:Y:S01]  /*a1e0*/  ISETP.GE.AND P4, PT, R164, UR9, PT ;  /* 0x00000009a4007c0c */ /* 0x000fe2000bf86270 */
[----:B------:R-:W-:-:S03]  /*a1f0*/  ULDC.64 UR8, c[0x0][0x228] ;  /* 0x00008a0000087ab9 */ /* 0x000fc60000000a00 */
[----:B------:R-:W-:Y:S01]  /*a200*/  ISETP.LT.AND P4, PT, R168, UR24, !P4 ;  /* 0x00000018a8007c0c */ /* 0x000fe2000e781270 */
[----:B------:R-:W5:Y:S01]  /*a210*/  LDS.128 R4, [R0] ;  /* 0x0000000000047984 */ /* 0x000f620000000c00 */
[----:B------:R-:W-:Y:S06]  /*a220*/  BAR.SYNC.DEFER_BLOCKING 0x0 ;  /* 0x0000000000007b1d */ /* 0x000fec0000010000 */
[----:B------:R1:W-:Y:S02]  /*a230*/  STSM.16.M88.4 [R22], R44 ;  /* 0x0000002c16007844 */ /* 0x0003e40000000200 */
[----:B------:R-:W-:Y:S01]  /*a240*/  BAR.SYNC.DEFER_BLOCKING 0x0 ;  /* 0x0000000000007b1d */ /* 0x000fe20000010000 */
[----:B-1----:R-:W-:-:S02]  /*a250*/  PRMT R45, R32, 0x7771, RZ ;  /* 0x00007771202d7816 */ /* 0x002fc400000000ff */
[----:B------:R-:W-:Y:S02]  /*a260*/  SHF.R.S32.HI R44, RZ, 0x1f, R42 ;  /* 0x0000001fff2c7819 */ /* 0x000fe4000001142a */
[----:B------:R-:W-:Y:S01]  /*a270*/  PRMT R47, R32, 0x7773, RZ ;  /* 0x00007773202f7816 */ /* 0x000fe200000000ff */
[----:B------:R-:W-:Y:S01]  /*a280*/  VIADD R32, R164, 0x5 ;  /* 0x00000005a4207836 */ /* 0x000fe20000000000 */
[----:B------:R1:W-:Y:S01]  /*a290*/  @P1 STG.E.U8 desc[UR6][R36.64], R39 ;  /* 0x0000002724001986 */ /* 0x0003e2000c101106 */
[----:B------:R-:W-:-:S05]  /*a2a0*/  IADD3 R22, P1, R23, R20, RZ ;  /* 0x0000001417167210 */ /* 0x000fca0007f3e0ff */
[----:B------:R-:W-:-:S05]  /*a2b0*/  IMAD.X R23, R40, 0x1, R21, P1 ;  /* 0x0000000128177824 */ /* 0x000fca00008e0615 */
[----:B------:R2:W-:Y:S01]  /*a2c0*/  @P4 STG.E.U8 desc[UR6][R22.64], R45 ;  /* 0x0000002d16004986 */ /* 0x0005e2000c101106 */
[-C--:B-1----:R-:W-:Y:S01]  /*a2d0*/  IADD3 R36, P6, R38, R3.reuse, RZ ;  /* 0x0000000326247210 */ /* 0x082fe20007fde0ff */
[----:B------:R-:W-:Y:S01]  /*a2e0*/  VIADD R39, R164, 0x3 ;  /* 0x00000003a4277836 */ /* 0x000fe20000000000 */
[----:B------:R-:W-:Y:S02]  /*a2f0*/  ISETP.LT.AND P4, PT, R168, UR20, !P2 ;  /* 0x00000014a8007c0c */ /* 0x000fe4000d781270 */
[----:B------:R-:W-:Y:S01]  /*a300*/  IADD3 R38, P2, R38, R20, RZ ;  /* 0x0000001426267210 */ /* 0x000fe20007f5e0ff */
[--C-:B------:R-:W-:Y:S01]  /*a310*/  IMAD.X R37, R41, 0x1, R2.reuse, P6 ;  /* 0x0000000129257824 */ /* 0x100fe200030e0602 */
[----:B------:R-:W-:Y:S01]  /*a320*/  ISETP.GE.AND P1, PT, R39, UR4, PT ;  /* 0x0000000427007c0c */ /* 0x000fe2000bf26270 */
[----:B------:R-:W-:Y:S01]  /*a330*/  ULDC UR4, c[0x0][0x22c] ;  /* 0x00008b0000047ab9 */ /* 0x000fe20000000800 */
[----:B------:R-:W-:Y:S01]  /*a340*/  IADD3 R40, P6, R42, R3, RZ ;  /* 0x000000032a287210 */ /* 0x000fe20007fde0ff */
[----:B------:R-:W-:Y:S01]  /*a350*/  IMAD.X R39, R41, 0x1, R21, P2 ;  /* 0x0000000129277824 */ /* 0x000fe200010e0615 */
[----:B------:R1:W-:Y:S01]  /*a360*/  @P5 STG.E.U8 desc[UR6][R36.64], R43 ;  /* 0x0000002b24005986 */ /* 0x0003e2000c101106 */
[----:B------:R-:W-:Y:S01]  /*a370*/  ISETP.LT.AND P5, PT, R165, UR18, !P3 ;  /* 0x00000012a5007c0c */ /* 0x000fe2000dfa1270 */
[----:B--2---:R-:W-:Y:S01]  /*a380*/  VIADD R22, R164, 0x4 ;  /* 0x00000004a4167836 */ /* 0x004fe20000000000 */
[----:B------:R-:W-:Y:S01]  /*a390*/  PRMT R45, R33, 0x7770, RZ ;  /* 0x00007770212d7816 */ /* 0x000fe200000000ff */
[----:B------:R-:W-:Y:S01]  /*a3a0*/  IMAD.X R41, R44, 0x1, R2, P6 ;  /* 0x000000012c297824 */ /* 0x000fe200030e0602 */
[----:B------:R2:W-:Y:S01]  /*a3b0*/  @P4 STG.E.U8 desc[UR6][R38.64], R47 ;  /* 0x0000002f26004986 */ /* 0x0005e2000c101106 */
[----:B------:R-:W-:-:S02]  /*a3c0*/  ISETP.LT.AND P4, PT, R168, UR16, !P3 ;  /* 0x00000010a8007c0c */ /* 0x000fc4000df81270 */
[----:B------:R-:W-:Y:S01]  /*a3d0*/  ISETP.GE.AND P2, PT, R22, UR4, PT ;  /* 0x0000000416007c0c */ /* 0x000fe2000bf46270 */
[----:B------:R-:W-:Y:S01]  /*a3e0*/  ULDC UR4, c[0x0][0x22c] ;  /* 0x00008b0000047ab9 */ /* 0x000fe20000000800 */
[C---:B------:R-:W-:Y:S01]  /*a3f0*/  IADD3 R22, P3, R42.reuse, R20, RZ ;  /* 0x000000142a167210 */ /* 0x040fe20007f7e0ff */
[----:B-1----:R-:W-:-:S03]  /*a400*/  VIADD R43, R42, UR26 ;  /* 0x0000001a2a2b7c36 */ /* 0x002fc60008000000 */
[----:B------:R1:W-:Y:S01]  /*a410*/  @P5 STG.E.U8 desc[UR6][R40.64], R45 ;  /* 0x0000002d28005986 */ /* 0x0003e2000c101106 */
[----:B------:R-:W-:Y:S01]  /*a420*/  ISETP.LT.AND P5, PT, R165, UR14, !P1 ;  /* 0x0000000ea5007c0c */ /* 0x000fe2000cfa1270 */
[----:B------:R-:W-:Y:S01]  /*a430*/  IMAD.X R23, R44, 0x1, R21, P3 ;  /* 0x000000012c177824 */ /* 0x000fe200018e0615 */
[----:B------:R-:W-:Y:S02]  /*a440*/  SHF.R.S32.HI R42, RZ, 0x1f, R43 ;  /* 0x0000001fff2a7819 */ /* 0x000fe4000001142b */
[----:B------:R-:W-:Y:S02]  /*a450*/  IADD3 R36, P6, R43, R3, RZ ;  /* 0x000000032b247210 */ /* 0x000fe40007fde0ff */
[----:B------:R-:W-:Y:S01]  /*a460*/  ISETP.GE.AND P3, PT, R32, UR4, PT ;  /* 0x0000000420007c0c */ /* 0x000fe2000bf66270 */
[----:B------:R-:W-:Y:S01]  /*a470*/  ULDC UR4, c[0x0][0x22c] ;  /* 0x00008b0000047ab9 */ /* 0x000fe20000000800 */
[----:B--2---:R-:W-:Y:S01]  /*a480*/  PRMT R47, R35, 0x7770, RZ ;  /* 0x00007770232f7816 */ /* 0x004fe200000000ff */
[----:B------:R-:W-:Y:S01]  /*a490*/  IMAD.X R37, R42, 0x1, R2, P6 ;  /* 0x000000012a257824 */ /* 0x000fe200030e0602 */
[----:B-1----:R-:W-:Y:S01]  /*a4a0*/  PRMT R45, R33, 0x7771, RZ ;  /* 0x00007771212d7816 */ /* 0x002fe200000000ff */
[----:B------:R-:W-:Y:S01]  /*a4b0*/  VIADD R40, R43, UR26 ;  /* 0x0000001a2b287c36 */ /* 0x000fe20008000000 */
[----:B------:R-:W-:-:S03]  /*a4c0*/  PRMT R41, R33, 0x7772, RZ ;  /* 0x0000777221297816 */ /* 0x000fc600000000ff */
[----:B------:R1:W-:Y:S01]  /*a4d0*/  @P4 STG.E.U8 desc[UR6][R22.64], R45 ;  /* 0x0000002d16004986 */ /* 0x0003e2000c101106 */
[----:B------:R-:W-:Y:S01]  /*a4e0*/  ISETP.LT.AND P4, PT, R168, UR12, !P1 ;  /* 0x0000000ca8007c0c */ /* 0x000fe2000cf81270 */
[----:B------:R-:W-:Y:S01]  /*a4f0*/  ULDC UR12, c[0x0][0x228] ;  /* 0x00008a00000c7ab9 */ /* 0x000fe20000000800 */
[----:B------:R-:W-:Y:S01]  /*a500*/  IADD3 R38, P1, R43, R20, RZ ;  /* 0x000000142b267210 */ /* 0x000fe20007f3e0ff */
[----:B------:R2:W-:Y:S01]  /*a510*/  @P5 STG.E.U8 desc[UR6][R36.64], R41 ;  /* 0x0000002924005986 */ /* 0x0005e2000c101106 */
[----:B------:R-:W-:Y:S01]  /*a520*/  ISETP.LT.AND P5, PT, R165, UR10, !P2 ;  /* 0x0000000aa5007c0c */ /* 0x000fe2000d7a1270 */
[----:B------:R-:W-:Y:S01]  /*a530*/  ULDC UR10, c[0x0][0x22c] ;  /* 0x00008b00000a7ab9 */ /* 0x000fe20000000800 */
[----:B------:R-:W-:Y:S01]  /*a540*/  SHF.R.S32.HI R44, RZ, 0x1f, R40 ;  /* 0x0000001fff2c7819 */ /* 0x000fe20000011428 */
[----:B------:R-:W-:Y:S01]  /*a550*/  IMAD.X R39, R42, 0x1, R21, P1 ;  /* 0x000000012a277824 */ /* 0x000fe200008e0615 */
[----:B------:R-:W-:Y:S02]  /*a560*/  IADD3 R32, P6, R40, R3, RZ ;  /* 0x0000000328207210 */ /* 0x000fe40007fde0ff */
[----:B------:R-:W-:Y:S01]  /*a570*/  PRMT R43, R34, 0x7770, RZ ;  /* 0x00007770222b7816 */ /* 0x000fe200000000ff */
[----:B-1----:R-:W-:Y:S01]  /*a580*/  VIADD R22, R164, 0x6 ;  /* 0x00000006a4167836 */ /* 0x002fe20000000000 */
[----:B------:R-:W-:Y:S01]  /*a590*/  PRMT R45, R33, 0x7773, RZ ;  /* 0x00007773212d7816 */ /* 0x000fe200000000ff */
[----:B------:R-:W-:-:S02]  /*a5a0*/  IMAD.X R33, R44, 0x1, R2, P6 ;  /* 0x000000012c217824 */ /* 0x000fc400030e0602 */
[----:B--2---:R-:W-:Y:S01]  /*a5b0*/  VIADD R41, R40, UR26 ;  /* 0x0000001a28297c36 */ /* 0x004fe20008000000 */
[----:B------:R-:W-:Y:S01]  /*a5c0*/  ISETP.GE.AND P1, PT, R22, UR4, PT ;  /* 0x0000000416007c0c */ /* 0x000fe2000bf26270 */
[----:B------:R1:W-:Y:S01]  /*a5d0*/  @P4 STG.E.U8 desc[UR6][R38.64], R45 ;  /* 0x0000002d26004986 */ /* 0x0003e2000c101106 */
[----:B------:R-:W-:Y:S01]  /*a5e0*/  ISETP.LT.AND P4, PT, R168, UR8, !P2 ;  /* 0x00000008a8007c0c */ /* 0x000fe2000d781270 */
[----:B------:R-:W-:Y:S01]  /*a5f0*/  ULDC.64 UR4, c[0x0][0x228] ;  /* 0x00008a0000047ab9 */ /* 0x000fe20000000a00 */
[-C--:B------:R-:W-:Y:S01]  /*a600*/  IADD3 R22, P2, R40, R20.reuse, RZ ;  /* 0x0000001428167210 */ /* 0x080fe20007f5e0ff */
[----:B------:R2:W-:Y:S01]  /*a610*/  @P5 STG.E.U8 desc[UR6][R32.64], R43 ;  /* 0x0000002b20005986 */ /* 0x0005e2000c101106 */
[----:B------:R-:W-:Y:S01]  /*a620*/  ISETP.LT.AND P5, PT, R165, UR4, !P3 ;  /* 0x00000004a5007c0c */ /* 0x000fe2000dfa1270 */
[----:B------:R-:W-:Y:S01]  /*a630*/  VIADD R37, R164, 0x7 ;  /* 0x00000007a4257836 */ /* 0x000fe20000000000 */
[----:B------:R-:W-:Y:S01]  /*a640*/  SHF.R.S32.HI R40, RZ, 0x1f, R41 ;  /* 0x0000001fff287819 */ /* 0x000fe20000011429 */
[--C-:B------:R-:W-:Y:S01]  /*a650*/  IMAD.X R23, R44, 0x1, R21.reuse, P2 ;  /* 0x000000012c177824 */ /* 0x100fe200010e0615 */
[----:B------:R-:W-:Y:S01]  /*a660*/  IADD3 R36, P6, R41, R3, RZ ;  /* 0x0000000329247210 */ /* 0x000fe20007fde0ff */
[----:B------:R-:W-:Y:S01]  /*a670*/  ULDC UR4, c[0x0][0x22c] ;  /* 0x00008b0000047ab9 */ /* 0x000fe20000000800 */
[----:B------:R-:W-:Y:S01]  /*a680*/  ISETP.GE.AND P2, PT, R37, UR10, PT ;  /* 0x0000000a25007c0c */ /* 0x000fe2000bf46270 */
[----:B-1----:R-:W-:Y:S01]  /*a690*/  VIADD R38, R164, 0x8 ;  /* 0x00000008a4267836 */ /* 0x002fe20000000000 */
[----:B------:R-:W-:Y:S01]  /*a6a0*/  PRMT R45, R34, 0x7771, RZ ;  /* 0x00007771222d7816 */ /* 0x000fe200000000ff */
[----:B------:R-:W-:Y:S01]  /*a6b0*/  IMAD.X R37, R40, 0x1, R2, P6 ;  /* 0x0000000128257824 */ /* 0x000fe200030e0602 */
[C---:B------:R-:W-:Y:S01]  /*a6c0*/  PRMT R39, R34.reuse, 0x7773, RZ ;  /* 0x0000777322277816 */ /* 0x040fe200000000ff */
[----:B------:R-:W-:Y:S01]  /*a6d0*/  ULDC UR8, c[0x0][0x228] ;  /* 0x00008a0000087ab9 */ /* 0x000fe20000000800 */
[----:B--2---:R-:W-:Y:S01]  /*a6e0*/  PRMT R43, R34, 0x7772, RZ ;  /* 0x00007772222b7816 */ /* 0x004fe200000000ff */
[----:B------:R1:W-:Y:S01]  /*a6f0*/  @P4 STG.E.U8 desc[UR6][R22.64], R45 ;  /* 0x0000002d16004986 */ /* 0x0003e2000c101106 */
[----:B------:R-:W-:Y:S01]  /*a700*/  ISETP.LT.AND P4, PT, R168, UR28, !P3 ;  /* 0x0000001ca8007c0c */ /* 0x000fe2000df81270 */
[----:B------:R-:W-:Y:S01]  /*a710*/  VIADD R34, R164, 0x9 ;  /* 0x00000009a4227836 */ /* 0x000fe20000000000 */
[C---:B------:R-:W-:Y:S01]  /*a720*/  IADD3 R32, P3, R41.reuse, R20, RZ ;  /* 0x0000001429207210 */ /* 0x040fe20007f7e0ff */
[----:B------:R-:W-:Y:S01]  /*a730*/  VIADD R41, R41, UR26 ;  /* 0x0000001a29297c36 */ /* 0x000fe20008000000 */
[----:B------:R2:W-:Y:S01]  /*a740*/  @P5 STG.E.U8 desc[UR6][R36.64], R43 ;  /* 0x0000002b24005986 */ /* 0x0005e2000c101106 */
[----:B------:R-:W-:Y:S01]  /*a750*/  ISETP.LT.AND P5, PT, R165, UR30, !P1 ;  /* 0x0000001ea5007c0c */ /* 0x000fe2000cfa1270 */
[----:B------:R-:W-:Y:S01]  /*a760*/  ULDC UR10, c[0x0][0x228] ;  /* 0x00008a00000a7ab9 */ /* 0x000fe20000000800 */
[----:B------:R-:W-:Y:S01]  /*a770*/  IMAD.X R33, R40, 0x1, R21, P3 ;  /* 0x0000000128217824 */ /* 0x000fe200018e0615 */
[----:B------:R-:W-:Y:S01]  /*a780*/  ISETP.GE.AND P3, PT, R38, UR4, PT ;  /* 0x0000000426007c0c */ /* 0x000fe2000bf66270 */
[----:B------:R-:W-:Y:S01]  /*a790*/  ULDC UR4, c[0x0][0x22c] ;  /* 0x00008b0000047ab9 */ /* 0x000fe20000000800 */
[----:B------:R-:W-:-:S02]  /*a7a0*/  SHF.R.S32.HI R38, RZ, 0x1f, R41 ;  /* 0x0000001fff267819 */ /* 0x000fc40000011429 */
[CC--:B-1----:R-:W-:Y:S01]  /*a7b0*/  IADD3 R22, P6, R41.reuse, R3.reuse, RZ ;  /* 0x0000000329167210 */ /* 0x0c2fe20007fde0ff */
[----:B------:R1:W-:Y:S01]  /*a7c0*/  @P4 STG.E.U8 desc[UR6][R32.64], R39 ;  /* 0x0000002720004986 */ /* 0x0003e2000c101106 */
[----:B------:R-:W-:Y:S01]  /*a7d0*/  ISETP.GE.AND P4, PT, R34, UR4, PT ;  /* 0x0000000422007c0c */ /* 0x000fe2000bf86270 */
[----:B------:R-:W-:Y:S01]  /*a7e0*/  ULDC UR4, c[0x0][0x228] ;  /* 0x00008a0000047ab9 */ /* 0x000fe20000000800 */
[----:B------:R-:W-:Y:S01]  /*a7f0*/  ISETP.LT.AND P1, PT, R168, UR8, !P1 ;  /* 0x00000008a8007c0c */ /* 0x000fe2000cf21270 */
[C---:B------:R-:W-:Y:S01]  /*a800*/  IMAD.X R23, R38.reuse, 0x1, R2, P6 ;  /* 0x0000000126177824 */ /* 0x040fe200030e0602 */
[C---:B--2---:R-:W-:Y:S01]  /*a810*/  IADD3 R36, P6, R41.reuse, R20, RZ ;  /* 0x0000001429247210 */ /* 0x044fe20007fde0ff */
[----:B------:R-:W-:Y:S01]  /*a820*/  VIADD R41, R41, UR26 ;  /* 0x0000001a29297c36 */ /* 0x000fe20008000000 */
[----:B------:R-:W-:Y:S01]  /*a830*/  PRMT R43, R35, 0x7773, RZ ;  /* 0x00007773232b7816 */ /* 0x000fe200000000ff */
[----:B------:R-:W-:Y:S01]  /*a840*/  ULDC UR8, c[0x0][0x228] ;  /* 0x00008a0000087ab9 */ /* 0x000fe20000000800 */
[----:B------:R2:W-:Y:S01]  /*a850*/  @P5 STG.E.U8 desc[UR6][R22.64], R47 ;  /* 0x0000002f16005986 */ /* 0x0005e2000c101106 */
[----:B------:R-:W-:Y:S01]  /*a860*/  ISETP.LT.AND P5, PT, R165, UR4, !P2 ;  /* 0x00000004a5007c0c */ /* 0x000fe2000d7a1270 */
[----:B------:R-:W-:Y:S01]  /*a870*/  IMAD.X R37, R38, 0x1, R21, P6 ;  /* 0x0000000126257824 */ /* 0x000fe200030e0615 */
[C---:B------:R-:W-:Y:S01]  /*a880*/  PRMT R45, R35.reuse, 0x7771, RZ ;  /* 0x00007771232d7816 */ /* 0x040fe200000000ff */
[----:B------:R-:W-:Y:S01]  /*a890*/  ULDC UR4, c[0x0][0x228] ;  /* 0x00008a0000047ab9 */ /* 0x000fe20000000800 */
[----:B-1----:R-:W-:Y:S01]  /*a8a0*/  PRMT R39, R35, 0x7772, RZ ;  /* 0x0000777223277816 */ /* 0x002fe200000000ff */
[C---:B------:R-:W-:Y:S01]  /*a8b0*/  VIADD R38, R41.reuse, UR26 ;  /* 0x0000001a29267c36 */ /* 0x040fe20008000000 */
[----:B------:R-:W-:Y:S01]  /*a8c0*/  SHF.R.S32.HI R35, RZ, 0x1f, R41 ;  /* 0x0000001fff237819 */ /* 0x000fe20000011429 */
[----:B------:R1:W-:Y:S01]  /*a8d0*/  @P1 STG.E.U8 desc[UR6][R36.64], R45 ;  /* 0x0000002d24001986 */ /* 0x0003e2000c101106 */
[----:B------:R-:W-:-:S02]  /*a8e0*/  IADD3 R32, P6, R41, R3, RZ ;  /* 0x0000000329207210 */ /* 0x000fc40007fde0ff */
[----:B------:R-:W-:Y:S01]  /*a8f0*/  ISETP.LT.AND P2, PT, R168, UR4, !P2 ;  /* 0x00000004a8007c0c */ /* 0x000fe2000d741270 */
[----:B------:R-:W-:Y:S01]  /*a900*/  ULDC UR4, c[0x0][0x22c] ;  /* 0x00008b0000047ab9 */ /* 0x000fe20000000800 */
[----:B--2---:R-:W-:Y:S01]  /*a910*/  IADD3 R22, P1, R41, R20, RZ ;  /* 0x0000001429167210 */ /* 0x004fe20007f3e0ff */
[----:B------:R-:W-:Y:S01]  /*a920*/  IMAD.X R33, R35, 0x1, R2, P6 ;  /* 0x0000000123217824 */ /* 0x000fe200030e0602 */
[----:B------:R-:W-:Y:S01]  /*a930*/  ISETP.LT.AND P6, PT, R165, UR8, !P3 ;  /* 0x00000008a5007c0c */ /* 0x000fe2000dfc1270 */
[----:B------:R-:W-:Y:S01]  /*a940*/  ULDC UR8, c[0x0][0x228] ;  /* 0x00008a0000087ab9 */ /* 0x000fe20000000800 */
[----:B------:R-:W-:Y:S01]  /*a950*/  SHF.R.S32.HI R40, RZ, 0x1f, R38 ;  /* 0x0000001fff287819 */ /* 0x000fe20000011426 */
[----:B------:R-:W-:Y:S01]  /*a960*/  IMAD.X R23, R35, 0x1, R21, P1 ;  /* 0x0000000123177824 */ /* 0x000fe200008e0615 */
[----:B------:R2:W-:Y:S01]  /*a970*/  @P5 STG.E.U8 desc[UR6][R32.64], R39 ;  /* 0x0000002720005986 */ /* 0x0005e2000c101106 */
[----:B-1----:R-:W-:Y:S01]  /*a980*/  VIADD R36, R164, 0xa ;  /* 0x0000000aa4247836 */ /* 0x002fe20000000000 */
[----:B------:R-:W-:-:S02]  /*a990*/  IADD3 R34, P5, R38, R3, RZ ;  /* 0x0000000326227210 */ /* 0x000fc40007fbe0ff */
[----:B------:R-:W-:Y:S01]  /*a9a0*/  PRMT R41, R28, 0x7770, RZ ;  /* 0x000077701c297816 */ /* 0x000fe200000000ff */
[----:B------:R1:W-:Y:S01]  /*a9b0*/  @P2 STG.E.U8 desc[UR6][R22.64], R43 ;  /* 0x0000002b16002986 */ /* 0x0003e2000c101106 */
[----:B------:R-:W-:Y:S01]  /*a9c0*/  ISETP.GE.AND P1, PT, R36, UR4, PT ;  /* 0x0000000424007c0c */ /* 0x000fe2000bf26270 */
[----:B------:R-:W-:Y:S01]  /*a9d0*/  ULDC UR4, c[0x0][0x228] ;  /* 0x00008a0000047ab9 */ /* 0x000fe20000000800 */
[----:B------:R-:W-:Y:S01]  /*a9e0*/  IMAD.X R35, R40, 0x1, R2, P5 ;  /* 0x0000000128237824 */ /* 0x000fe200028e0602 */
[----:B------:R-:W-:Y:S01]  /*a9f0*/  ISETP.LT.AND P3, PT, R168, UR4, !P3 ;  /* 0x00000004a8007c0c */ /* 0x000fe2000df61270 */
[----:B------:R-:W-:Y:S01]  /*aa00*/  ULDC UR4, c[0x0][0x22c] ;  /* 0x00008b0000047ab9 */ /* 0x000fe20000000800 */
[----:B------:R-:W-:Y:S01]  /*aa10*/  ISETP.LT.AND P5, PT, R165, UR8, !P4 ;  /* 0x00000008a5007c0c */ /* 0x000fe2000e7a1270 */
[C---:B--2---:R-:W-:Y:S01]  /*aa20*/  VIADD R39, R38.reuse, UR26 ;  /* 0x0000001a26277c36 */ /* 0x044fe20008000000 */
[----:B------:R-:W-:Y:S01]  /*aa30*/  IADD3 R32, P2, R38, R20, RZ ;  /* 0x0000001426207210 */ /* 0x000fe20007f5e0ff */
[----:B------:R2:W-:Y:S01]  /*aa40*/  @P6 STG.E.U8 desc[UR6][R34.64], R41 ;  /* 0x0000002922006986 */ /* 0x0005e2000c101106 */
[----:B------:R-:W-:Y:S01]  /*aa50*/  ULDC UR8, c[0x0][0x228] ;  /* 0x00008a0000087ab9 */ /* 0x000fe20000000800 */
[C---:B------:R-:W-:Y:S01]  /*aa60*/  VIADD R38, R39.reuse, UR26 ;  /* 0x0000001a27267c36 */ /* 0x040fe20008000000 */
[----:B------:R-:W-:Y:S01]  /*aa70*/  SHF.R.S32.HI R42, RZ, 0x1f, R39 ;  /* 0x0000001fff2a7819 */ /* 0x000fe20000011427 */
[----:B-1----:R-:W-:Y:S01]  /*aa80*/  VIADD R22, R164, 0xb ;  /* 0x0000000ba4167836 */ /* 0x002fe20000000000 */
[----:B------:R-:W-:Y:S01]  /*aa90*/  IADD3 R36, P6, R39, R3, RZ ;  /* 0x0000000327247210 */ /* 0x000fe20007fde0ff */
[----:B------:R-:W-:Y:S01]  /*aaa0*/  IMAD.X R33, R40, 0x1, R21, P2 ;  /* 0x0000000128217824 */ /* 0x000fe200010e0615 */
[----:B------:R-:W-:-:S02]  /*aab0*/  PRMT R43, R28, 0x7771, RZ ;  /* 0x000077711c2b7816 */ /* 0x000fc400000000ff */
[----:B------:R-:W-:Y:S01]  /*aac0*/  ISETP.GE.AND P2, PT, R22, UR4, PT ;  /* 0x0000000416007c0c */ /* 0x000fe2000bf46270 */
[----:B------:R-:W-:Y:S01]  /*aad0*/  ULDC UR4, c[0x0][0x228] ;  /* 0x00008a0000047ab9 */ /* 0x000fe20000000800 */
[----:B------:R-:W-:Y:S01]  /*aae0*/  IMAD.X R37, R42, 0x1, R2, P6 ;  /* 0x000000012a257824 */ /* 0x000fe200030e0602 */
[----:B--2---:R-:W-:Y:S01]  /*aaf0*/  PRMT R41, R28, 0x7772, RZ ;  /* 0x000077721c297816 */ /* 0x004fe200000000ff */
        /* <DEDUP_REMOVED lines=9> */
[----:B------:R-:W-:-:S02]  /*ab90*/  IADD3 R34, P6, R38, R3, RZ ;  /* 0x0000000326227210 */ /* 0x000fc40007fde0ff */
[----:B------:R-:W-:Y:S01]  /*aba0*/  PRMT R39, R29, 0x7770, RZ ;  /* 0x000077701d277816 */ /* 0x000fe200000000ff */
[----:B-1----:R-:W-:Y:S02]  /*abb0*/  VIADD R32, R164, 0xc ;  /* 0x0000000ca4207836 */ /* 0x002fe40000000000 */
[----:B------:R-:W-:Y:S01]  /*abc0*/  IMAD.X R35, R40, 0x1, R2, P6 ;  /* 0x0000000128237824 */ /* 0x000fe200030e0602 */
[----:B--2---:R-:W-:Y:S01]  /*abd0*/  PRMT R41, R28, 0x7773, RZ ;  /* 0x000077731c297816 */ /* 0x004fe200000000ff */
[----:B------:R-:W-:Y:S01]  /*abe0*/  VIADD R28, R38, UR26 ;  /* 0x0000001a261c7c36 */ /* 0x000fe20008000000 */
[----:B------:R-:W-:Y:S01]  /*abf0*/  ISETP.GE.AND P3, PT, R32, UR4, PT ;  /* 0x0000000420007c0c */ /* 0x000fe2000bf66270 */
[----:B------:R-:W-:Y:S02]  /*ac00*/  ULDC UR4, c[0x0][0x228] ;  /* 0x00008a0000047ab9 */ /* 0x000fe40000000800 */
        /* <DEDUP_REMOVED lines=9> */
[----:B------:R-:W-:Y:S01]  /*aca0*/  IADD3 R36, P6, R28, R3, RZ ;  /* 0x000000031c247210 */ /* 0x000fe20007fde0ff */
[----:B-1----:R-:W-:Y:S01]  /*acb0*/  VIADD R22, R164, 0xd ;  /* 0x0000000da4167836 */ /* 0x002fe20000000000 */
[----:B------:R-:W-:-:S03]  /*acc0*/  PRMT R41, R30, 0x7771, RZ ;  /* 0x000077711e297816 */ /* 0x000fc600000000ff */
[----:B------:R-:W-:Y:S01]  /*acd0*/  IMAD.X R37, R38, 0x1, R2, P6 ;  /* 0x0000000126257824 */ /* 0x000fe200030e0602 */
[C---:B--2---:R-:W-:Y:S01]  /*ace0*/  PRMT R39, R29.reuse, 0x7771, RZ ;  /* 0x000077711d277816 */ /* 0x044fe200000000ff */
[----:B------:R-:W-:Y:S01]  /*acf0*/  VIADD R34, R28, UR26 ;  /* 0x0000001a1c227c36 */ /* 0x000fe20008000000 */
[----:B------:R-:W-:Y:S01]  /*ad00*/  ISETP.GE.AND P1, PT, R22, UR4, PT ;  /* 0x0000000416007c0c */ /* 0x000fe2000bf26270 */
[----:B------:R-:W-:Y:S01]  /*ad10*/  ULDC UR4, c[0x0][0x228] ;  /* 0x00008a0000047ab9 */ /* 0x000fe20000000800 */
[----:B------:R-:W-:Y:S01]  /*ad20*/  PRMT R35, R29, 0x7772, RZ ;  /* 0x000077721d237816 */ /* 0x000fe200000000ff */
        /* <DEDUP_REMOVED lines=10> */
[----:B-1----:R-:W-:Y:S01]  /*add0*/  PRMT R39, R29, 0x7773, RZ ;  /* 0x000077731d277816 */ /* 0x002fe200000000ff */
[----:B------:R-:W-:Y:S02]  /*ade0*/  VIADD R32, R164, 0xe ;  /* 0x0000000ea4207836 */ /* 0x000fe40000000000 */
[--C-:B------:R-:W-:Y:S01]  /*adf0*/  IMAD.X R29, R40, 0x1, R2.reuse, P6 ;  /* 0x00000001281d7824 */ /* 0x100fe200030e0602 */
[----:B--2---:R-:W-:Y:S01]  /*ae00*/  PRMT R37, R30, 0x7770, RZ ;  /* 0x000077701e257816 */ /* 0x004fe200000000ff */
[----:B------:R1:W-:Y:S01]  /*ae10*/  @P4 STG.E.U8 desc[UR6][R22.64], R39 ;  /* 0x0000002716004986 */ /* 0x0003e2000c101106 */
[----:B------:R-:W-:Y:S01]  /*ae20*/  ISETP.LT.AND P4, PT, R168, UR8, !P3 ;  /* 0x00000008a8007c0c */ /* 0x000fe2000df81270 */
[----:B------:R-:W-:Y:S01]  /*ae30*/  VIADD R35, R34, UR26 ;  /* 0x0000001a22237c36 */ /* 0x000fe20008000000 */
[----:B------:R-:W-:Y:S01]  /*ae40*/  ISETP.GE.AND P2, PT, R32, UR4, PT ;  /* 0x0000000420007c0c */ /* 0x000fe2000bf46270 */
[----:B------:R2:W-:Y:S01]  /*ae50*/  @P5 STG.E.U8 desc[UR6][R28.64], R37 ;  /* 0x000000251c005986 */ /* 0x0005e2000c101106 */
[-C--:B------:R-:W-:Y:S01]  /*ae60*/  IADD3 R32, P3, R34, R20.reuse, RZ ;  /* 0x0000001422207210 */ /* 0x080fe20007f7e0ff */
[----:B------:R-:W-:Y:S01]  /*ae70*/  VIADD R34, R164, 0xf ;  /* 0x0000000fa4227836 */ /* 0x000fe20000000000 */
[----:B------:R-:W-:Y:S01]  /*ae80*/  ISETP.LT.AND P5, PT, R165, UR10, !P1 ;  /* 0x0000000aa5007c0c */ /* 0x000fe2000cfa1270 */
[----:B------:R-:W-:Y:S01]  /*ae90*/  ULDC UR4, c[0x0][0x22c] ;  /* 0x00008b0000047ab9 */ /* 0x000fe20000000800 */
[----:B------:R-:W-:Y:S01]  /*aea0*/  SHF.R.S32.HI R36, RZ, 0x1f, R35 ;  /* 0x0000001fff247819 */ /* 0x000fe20000011423 */
[--C-:B------:R-:W-:Y:S01]  /*aeb0*/  IMAD.X R33, R40, 0x1, R21.reuse, P3 ;  /* 0x0000000128217824 */ /* 0x100fe200018e0615 */
[----:B------:R-:W-:Y:S01]  /*aec0*/  ISETP.GE.AND P3, PT, R34, UR4, PT ;  /* 0x0000000422007c0c */ /* 0x000fe2000bf66270 */
[----:B------:R-:W-:Y:S01]  /*aed0*/  ULDC UR4, c[0x0][0x228] ;  /* 0x00008a0000047ab9 */ /* 0x000fe20000000800 */
[CC--:B-1----:R-:W-:Y:S01]  /*aee0*/  IADD3 R22, P6, R35.reuse, R3.reuse, RZ ;  /* 0x0000000323167210 */ /* 0x0c2fe20007fde0ff */
[----:B------:R-:W-:Y:S01]  /*aef0*/  ULDC UR8, c[0x0][0x228] ;  /* 0x00008a0000087ab9 */ /* 0x000fe20000000800 */
[----:B------:R-:W-:Y:S01]  /*af00*/  PRMT R39, R30, 0x7772, RZ ;  /* 0x000077721e277816 */ /* 0x000fe200000000ff */
[----:B------:R1:W-:Y:S01]  /*af10*/  @P4 STG.E.U8 desc[UR6][R32.64], R41 ;  /* 0x0000002920004986 */ /* 0x0003e2000c101106 */
[----:B------:R-:W-:Y:S01]  /*af20*/  ISETP.LT.AND P4, PT, R168, UR4, !P1 ;  /* 0x00000004a8007c0c */ /* 0x000fe2000cf81270 */
[----:B------:R-:W-:Y:S01]  /*af30*/  IMAD.X R23, R36, 0x1, R2, P6 ;  /* 0x0000000124177824 */ /* 0x000fe200030e0602 */
[C---:B--2---:R-:W-:Y:S01]  /*af40*/  IADD3 R28, P1, R35.reuse, R20, RZ ;  /* 0x00000014231c7210 */ /* 0x044fe20007f3e0ff */
[----:B------:R-:W-:Y:S01]  /*af50*/  VIADD R35, R35, UR26 ;  /* 0x0000001a23237c36 */ /* 0x000fe20008000000 */
[----:B------:R-:W-:Y:S01]  /*af60*/  PRMT R37, R30, 0x7773, RZ ;  /* 0x000077731e257816 */ /* 0x000fe200000000ff */
[----:B------:R-:W-:Y:S01]  /*af70*/  VIADD R34, R164, 0x10 ;  /* 0x00000010a4227836 */ /* 0x000fe20000000000 */
[----:B------:R2:W-:Y:S01]  /*af80*/  @P5 STG.E.U8 desc[UR6][R22.64], R39 ;  /* 0x0000002716005986 */ /* 0x0005e2000c101106 */
[----:B------:R-:W-:Y:S01]  /*af90*/  ISETP.LT.AND P5, PT, R165, UR8, !P2 ;  /* 0x00000008a5007c0c */ /* 0x000fe2000d7a1270 */
[----:B------:R-:W-:Y:S01]  /*afa0*/  IMAD.X R29, R36, 0x1, R21, P1 ;  /* 0x00000001241d7824 */ /* 0x000fe200008e0615 */
[----:B------:R-:W-:Y:S01]  /*afb0*/  ULDC UR4, c[0x0][0x22c] ;  /* 0x00008b0000047ab9 */ /* 0x000fe20000000800 */
[----:B------:R-:W-:Y:S01]  /*afc0*/  VIADD R30, R164, 0x11 ;  /* 0x00000011a41e7836 */ /* 0x000fe20000000000 */
[----:B-1----:R-:W-:Y:S01]  /*afd0*/  SHF.R.S32.HI R32, RZ, 0x1f, R35 ;  /* 0x0000001fff207819 */ /* 0x002fe20000011423 */
[----:B------:R-:W-:Y:S01]  /*afe0*/  ULDC UR8, c[0x0][0x228] ;  /* 0x00008a0000087ab9 */ /* 0x000fe20000000800 */
[----:B------:R-:W-:Y:S01]  /*aff0*/  ISETP.GE.AND P1, PT, R34, UR4, PT ;  /* 0x0000000422007c0c */ /* 0x000fe2000bf26270 */
[----:B------:R-:W-:Y:S01]  /*b000*/  ULDC UR4, c[0x0][0x22c] ;  /* 0x00008b0000047ab9 */ /* 0x000fe20000000800 */
[----:B------:R1:W-:Y:S01]  /*b010*/  @P4 STG.E.U8 desc[UR6][R28.64], R37 ;  /* 0x000000251c004986 */ /* 0x0003e2000c101106 */
[----:B------:R-:W-:Y:S01]  /*b020*/  PRMT R33, R31, 0x7770, RZ ;  /* 0x000077701f217816 */ /* 0x000fe200000000ff */
[----:B------:R-:W-:Y:S01]  /*b030*/  ULDC UR10, c[0x0][0x228] ;  /* 0x00008a00000a7ab9 */ /* 0x000fe20000000800 */
[----:B--2---:R-:W-:-:S02]  /*b040*/  IADD3 R22, P6, R35, R3, RZ ;  /* 0x0000000323167210 */ /* 0x004fc40007fde0ff */
[----:B------:R-:W-:Y:S01]  /*b050*/  ISETP.GE.AND P4, PT, R30, UR4, PT ;  /* 0x000000041e007c0c */ /* 0x000fe2000bf86270 */
[----:B------:R-:W-:Y:S01]  /*b060*/  ULDC UR4, c[0x0][0x248] ;  /* 0x0000920000047ab9 */ /* 0x000fe20000000800 */
[----:B------:R-:W-:Y:S01]  /*b070*/  ISETP.LT.AND P2, PT, R168, UR8, !P2 ;  /* 0x00000008a8007c0c */ /* 0x000fe2000d741270 */
[C---:B------:R-:W-:Y:S01]  /*b080*/  IMAD.X R23, R32.reuse, 0x1, R2, P6 ;  /* 0x0000000120177824 */ /* 0x040fe200030e0602 */
[----:B------:R-:W-:Y:S01]  /*b090*/  ULDC UR8, c[0x0][0x228] ;  /* 0x00008a0000087ab9 */ /* 0x000fe20000000800 */
[----:B------:R-:W-:Y:S01]  /*b0a0*/  VIADD R30, R35, UR4 ;  /* 0x00000004231e7c36 */ /* 0x000fe20008000000 */
[----:B------:R-:W-:Y:S01]  /*b0b0*/  PRMT R39, R31, 0x7771, RZ ;  /* 0x000077711f277816 */ /* 0x000fe200000000ff */
[----:B------:R-:W-:Y:S01]  /*b0c0*/  ULDC UR4, c[0x0][0x248] ;  /* 0x0000920000047ab9 */ /* 0x000fe20000000800 */
[----:B-1----:R-:W-:Y:S01]  /*b0d0*/  IADD3 R28, P6, R35, R20, RZ ;  /* 0x00000014231c7210 */ /* 0x002fe20007fde0ff */
[----:B------:R1:W-:Y:S01]  /*b0e0*/  @P5 STG.E.U8 desc[UR6][R22.64], R33 ;  /* 0x0000002116005986 */ /* 0x0003e2000c101106 */
[----:B------:R-:W-:Y:S01]  /*b0f0*/  ISETP.LT.AND P5, PT, R165, UR8, !P3 ;  /* 0x00000008a5007c0c */ /* 0x000fe2000dfa1270 */
[----:B------:R-:W-:Y:S01]  /*b100*/  ULDC UR8, c[0x0][0x228] ;  /* 0x00008a0000087ab9 */ /* 0x000fe20000000800 */
[C---:B------:R-:W-:Y:S01]  /*b110*/  PRMT R37, R31.reuse, 0x7773, RZ ;  /* 0x000077731f257816 */ /* 0x040fe200000000ff */
[----:B------:R-:W-:Y:S01]  /*b120*/  IMAD.X R29, R32, 0x1, R21, P6 ;  /* 0x00000001201d7824 */ /* 0x000fe200030e0615 */
[----:B------:R-:W-:Y:S01]  /*b130*/  PRMT R35, R31, 0x7772, RZ ;  /* 0x000077721f237816 */ /* 0x000fe200000000ff */
[----:B------:R-:W-:Y:S01]  /*b140*/  VIADD R32, R164, 0x12 ;  /* 0x00000012a4207836 */ /* 0x000fe20000000000 */
[----:B------:R-:W-:-:S02]  /*b150*/  SHF.R.S32.HI R31, RZ, 0x1f, R30 ;  /* 0x0000001fff1f7819 */ /* 0x000fc4000001141e */
[----:B------:R-:W-:Y:S01]  /*b160*/  ISETP.LT.AND P3, PT, R168, UR8, !P3 ;  /* 0x00000008a8007c0c */ /* 0x000fe2000df61270 */
[----:B------:R2:W-:Y:S01]  /*b170*/  @P2 STG.E.U8 desc[UR6][R28.64], R39 ;  /* 0x000000271c002986 */ /* 0x0005e2000c101106 */
[----:B------:R-:W-:Y:S01]  /*b180*/  ULDC UR8, c[0x0][0x228] ;  /* 0x00008a0000087ab9 */ /* 0x000fe20000000800 */
[CC--:B-1----:R-:W-:Y:S01]  /*b190*/  IADD3 R22, P6, R30.reuse, R3.reuse, RZ ;  /* 0x000000031e167210 */ /* 0x0c2fe20007fde0ff */
[C---:B------:R-:W-:Y:S01]  /*b1a0*/  VIADD R33, R30.reuse, UR4 ;  /* 0x000000041e217c36 */ /* 0x040fe20008000000 */
[----:B------:R-:W-:Y:S01]  /*b1b0*/  IADD3 R30, P2, R30, R20, RZ ;  /* 0x000000141e1e7210 */ /* 0x000fe20007f5e0ff */
[----:B------:R-:W-:Y:S02]  /*b1c0*/  ULDC UR4, c[0x0][0x22c] ;  /* 0x00008b0000047ab9 */ /* 0x000fe40000000800 */
[----:B------:R-:W-:Y:S01]  /*b1d0*/  IMAD.X R23, R31, 0x1, R2, P6 ;  /* 0x000000011f177824 */ /* 0x000fe200030e0602 */
[----:B------:R-:W-:Y:S01]  /*b1e0*/  ISETP.LT.AND P6, PT, R165, UR10, !P1 ;  /* 0x0000000aa5007c0c */ /* 0x000fe2000cfc1270 */
[----:B------:R-:W-:Y:S01]  /*b1f0*/  IMAD.X R31, R31, 0x1, R21, P2 ;  /* 0x000000011f1f7824 */ /* 0x000fe200010e0615 */
[----:B------:R-:W-:Y:S01]  /*b200*/  SHF.R.S32.HI R34, RZ, 0x1f, R33 ;  /* 0x0000001fff227819 */ /* 0x000fe20000011421 */
[----:B------:R-:W-:Y:S01]  /*b210*/  ULDC UR10, c[0x0][0x228] ;  /* 0x00008a00000a7ab9 */ /* 0x000fe20000000800 */
[----:B------:R1:W-:Y:S01]  /*b220*/  @P5 STG.E.U8 desc[UR6][R22.64], R35 ;  /* 0x0000002316005986 */ /* 0x0003e2000c101106 */
[----:B--2---:R-:W-:-:S02]  /*b230*/  IADD3 R28, P5, R33, R3, RZ ;  /* 0x00000003211c7210 */ /* 0x004fc40007fbe0ff */
[----:B------:R-:W-:Y:S01]  /*b240*/  ISETP.GE.AND P2, PT, R32, UR4, PT ;  /* 0x0000000420007c0c */ /* 0x000fe2000bf46270 */
[----:B------:R-:W-:Y:S01]  /*b250*/  ULDC UR4, c[0x0][0x248] ;  /* 0x0000920000047ab9 */ /* 0x000fe20000000800 */
[----:B------:R-:W-:Y:S01]  /*b260*/  PRMT R39, R24, 0x7770, RZ ;  /* 0x0000777018277816 */ /* 0x000fe200000000ff */
[----:B------:R-:W-:Y:S01]  /*b270*/  IMAD.X R29, R34, 0x1, R2, P5 ;  /* 0x00000001221d7824 */ /* 0x000fe200028e0602 */
[----:B------:R2:W-:Y:S01]  /*b280*/  @P3 STG.E.U8 desc[UR6][R30.64], R37 ;  /* 0x000000251e003986 */ /* 0x0005e2000c101106 */
[----:B------:R-:W-:Y:S01]  /*b290*/  ISETP.LT.AND P3, PT, R168, UR8, !P1 ;  /* 0x00000008a8007c0c */ /* 0x000fe2000cf61270 */
[----:B------:R-:W-:Y:S01]  /*b2a0*/  VIADD R32, R33, UR4 ;  /* 0x0000000421207c36 */ /* 0x000fe20008000000 */
[----:B------:R-:W-:Y:S01]  /*b2b0*/  ISETP.LT.AND P5, PT, R165, UR10, !P4 ;  /* 0x0000000aa5007c0c */ /* 0x000fe2000e7a1270 */
[----:B------:R3:W-:Y:S01]  /*b2c0*/  @P6 STG.E.U8 desc[UR6][R28.64], R39 ;  /* 0x000000271c006986 */ /* 0x0007e2000c101106 */
[----:B-1----:R-:W-:Y:S01]  /*b2d0*/  IADD3 R22, P1, R33, R20, RZ ;  /* 0x0000001421167210 */ /* 0x002fe20007f3e0ff */
[----:B------:R-:W-:Y:S01]  /*b2e0*/  ULDC UR4, c[0x0][0x22c] ;  /* 0x00008b0000047ab9 */ /* 0x000fe20000000800 */
[----:B------:R-:W-:Y:S01]  /*b2f0*/  SHF.R.S32.HI R36, RZ, 0x1f, R32 ;  /* 0x0000001fff247819 */ /* 0x000fe20000011420 */
[----:B------:R-:W-:Y:S01]  /*b300*/  ULDC UR8, c[0x0][0x228] ;  /* 0x00008a0000087ab9 */ /* 0x000fe20000000800 */
[----:B------:R-:W-:Y:S01]  /*b310*/  PRMT R35, R24, 0x7772, RZ ;  /* 0x0000777218237816 */ /* 0x000fe200000000ff */
[----:B------:R-:W-:Y:S01]  /*b320*/  IMAD.X R23, R34, 0x1, R21, P1 ;  /* 0x0000000122177824 */ /* 0x000fe200008e0615 */
[----:B------:R-:W-:Y:S01]  /*b330*/  ISETP.LT.AND P4, PT, R168, UR8, !P4 ;  /* 0x00000008a8007c0c */ /* 0x000fe2000e781270 */
[----:B------:R-:W-:Y:S01]  /*b340*/  ULDC UR10, c[0x0][0x228] ;  /* 0x00008a00000a7ab9 */ /* 0x000fe20000000800 */
[----:B--2---:R-:W-:Y:S01]  /*b350*/  IADD3 R30, P6, R32, R3, RZ ;  /* 0x00000003201e7210 */ /* 0x004fe20007fde0ff */
[----:B------:R-:W-:Y:S01]  /*b360*/  ULDC UR8, c[0x0][0x228] ;  /* 0x00008a0000087ab9 */ /* 0x000fe20000000800 */
[----:B------:R-:W-:Y:S01]  /*b370*/  PRMT R37, R24, 0x7771, RZ ;  /* 0x0000777118257816 */ /* 0x000fe200000000ff */
[----:B---3--:R-:W-:-:S02]  /*b380*/  VIADD R28, R164, 0x13 ;  /* 0x00000013a41c7836 */ /* 0x008fc40000000000 */
[----:B------:R-:W-:Y:S02]  /*b390*/  IMAD.X R31, R36, 0x1, R2, P6 ;  /* 0x00000001241f7824 */ /* 0x000fe400030e0602 */
[----:B------:R1:W-:Y:S01]  /*b3a0*/  @P3 STG.E.U8 desc[UR6][R22.64], R37 ;  /* 0x0000002516003986 */ /* 0x0003e2000c101106 */
[----:B------:R-:W-:Y:S01]  /*b3b0*/  ISETP.GE.AND P1, PT, R28, UR4, PT ;  /* 0x000000041c007c0c */ /* 0x000fe2000bf26270 */
[----:B------:R-:W-:Y:S01]  /*b3c0*/  ULDC UR4, c[0x0][0x248] ;  /* 0x0000920000047ab9 */ /* 0x000fe20000000800 */
[C---:B------:R-:W-:Y:S01]  /*b3d0*/  IADD3 R28, P3, R32.reuse, R20, RZ ;  /* 0x00000014201c7210 */ /* 0x040fe20007f7e0ff */
[----:B------:R-:W-:Y:S01]  /*b3e0*/  VIADD R33, R32, UR4 ;  /* 0x0000000420217c36 */ /* 0x000fe20008000000 */
[----:B------:R2:W-:Y:S01]  /*b3f0*/  @P5 STG.E.U8 desc[UR6][R30.64], R35 ;  /* 0x000000231e005986 */ /* 0x0005e2000c101106 */
[----:B------:R-:W-:Y:S01]  /*b400*/  ISETP.LT.AND P5, PT, R165, UR10, !P2 ;  /* 0x0000000aa5007c0c */ /* 0x000fe2000d7a1270 */
[----:B------:R-:W-:Y:S01]  /*b410*/  ULDC UR4, c[0x0][0x22c] ;  /* 0x00008b0000047ab9 */ /* 0x000fe20000000800 */
[----:B------:R-:W-:Y:S01]  /*b420*/  IMAD.X R29, R36, 0x1, R21, P3 ;  /* 0x00000001241d7824 */ /* 0x000fe200018e0615 */
[----:B------:R-:W-:Y:S01]  /*b430*/  SHF.R.S32.HI R32, RZ, 0x1f, R33 ;  /* 0x0000001fff207819 */ /* 0x000fe20000011421 */
[----:B------:R-:W-:Y:S01]  /*b440*/  ULDC UR10, c[0x0][0x228] ;  /* 0x00008a00000a7ab9 */ /* 0x000fe20000000800 */
[----:B-1----:R-:W-:-:S02]  /*b450*/  IADD3 R22, P6, R33, R3, RZ ;  /* 0x0000000321167210 */ /* 0x002fc40007fde0ff */
[----:B------:R-:W-:Y:S01]  /*b460*/  PRMT R37, R24, 0x7773, RZ ;  /* 0x0000777318257816 */ /* 0x000fe200000000ff */
[----:B--2---:R-:W-:Y:S01]  /*b470*/  VIADD R30, R164, 0x14 ;  /* 0x00000014a41e7836 */ /* 0x004fe20000000000 */
[----:B------:R-:W-:Y:S01]  /*b480*/  PRMT R35, R25, 0x7770, RZ ;  /* 0x0000777019237816 */ /* 0x000fe200000000ff */
[----:B------:R-:W-:Y:S02]  /*b490*/  IMAD.X R23, R32, 0x1, R2, P6 ;  /* 0x0000000120177824 */ /* 0x000fe400030e0602 */
[----:B------:R1:W-:Y:S01]  /*b4a0*/  @P4 STG.E.U8 desc[UR6][R28.64], R37 ;  /* 0x000000251c004986 */ /* 0x0003e2000c101106 */
[----:B------:R-:W-:Y:S01]  /*b4b0*/  ISETP.LT.AND P4, PT, R168, UR8, !P2 ;  /* 0x00000008a8007c0c */ /* 0x000fe2000d781270 */
[----:B------:R-:W-:Y:S01]  /*b4c0*/  ULDC UR8, c[0x0][0x228] ;  /* 0x00008a0000087ab9 */ /* 0x000fe20000000800 */
        /* <DEDUP_REMOVED lines=11> */
[----:B------:R-:W-:-:S03]  /*b580*/  PRMT R33, R25, 0x7772, RZ ;  /* 0x0000777219217816 */ /* 0x000fc600000000ff */
[----:B------:R-:W-:Y:S01]  /*b590*/  IMAD.X R29, R34, 0x1, R2, P6 ;  /* 0x00000001221d7824 */ /* 0x000fe200030e0602 */
[----:B--2---:R-:W-:Y:S01]  /*b5a0*/  PRMT R35, R25, 0x7771, RZ ;  /* 0x0000777119237816 */ /* 0x004fe200000000ff */
[----:B------:R-:W-:-:S04]  /*b5b0*/  VIADD R22, R164, 0x15 ;  /* 0x00000015a4167836 */ /* 0x000fc80000000000 */
[----:B------:R1:W-:Y:S01]  /*b5c0*/  @P4 STG.E.U8 desc[UR6][R30.64], R35 ;  /* 0x000000231e004986 */ /* 0x0003e2000c101106 */
[----:B------:R-:W-:Y:S01]  /*b5d0*/  ISETP.GE.AND P2, PT, R22, UR4, PT ;  /* 0x0000000416007c0c */ /* 0x000fe2000bf46270 */
[----:B------:R-:W-:Y:S01]  /*b5e0*/  ULDC UR4, c[0x0][0x248] ;  /* 0x0000920000047ab9 */ /* 0x000fe20000000800 */
[----:B------:R-:W-:Y:S01]  /*b5f0*/  ISETP.LT.AND P4, PT, R168, UR8, !P1 ;  /* 0x00000008a8007c0c */ /* 0x000fe2000cf81270 */
[C---:B------:R-:W-:Y:S01]  /*b600*/  VIADD R32, R24.reuse, UR4 ;  /* 0x0000000418207c36 */ /* 0x040fe20008000000 */
[----:B------:R-:W-:Y:S01]  /*b610*/  IADD3 R22, P1, R24, R20, RZ ;  /* 0x0000001418167210 */ /* 0x000fe20007f3e0ff */
[----:B------:R2:W-:Y:S01]  /*b620*/  @P5 STG.E.U8 desc[UR6][R28.64], R33 ;  /* 0x000000211c005986 */ /* 0x0005e2000c101106 */
[----:B------:R-:W-:Y:S01]  /*b630*/  ISETP.LT.AND P5, PT, R165, UR10, !P3 ;  /* 0x0000000aa5007c0c */ /* 0x000fe2000dfa1270 */
[----:B------:R-:W-:Y:S01]  /*b640*/  ULDC UR4, c[0x0][0x22c] ;  /* 0x00008b0000047ab9 */ /* 0x000fe20000000800 */
[----:B------:R-:W-:Y:S01]  /*b650*/  SHF.R.S32.HI R36, RZ, 0x1f, R32 ;  /* 0x0000001fff247819 */ /* 0x000fe20000011420 */
[----:B------:R-:W-:Y:S01]  /*b660*/  IMAD.X R23, R34, 0x1, R21, P1 ;  /* 0x0000000122177824 */ /* 0x000fe200008e0615 */
[----:B------:R-:W-:Y:S01]  /*b670*/  IADD3 R24, P6, R32, R3, RZ ;  /* 0x0000000320187210 */ /* 0x000fe20007fde0ff */
[----:B------:R-:W-:Y:S01]  /*b680*/  ULDC UR8, c[0x0][0x228] ;  /* 0x00008a0000087ab9 */ /* 0x000fe20000000800 */
[----:B-1----:R-:W-:Y:S01]  /*b690*/  PRMT R35, R25, 0x7773, RZ ;  /* 0x0000777319237816 */ /* 0x002fe200000000ff */
[----:B------:R-:W-:Y:S01]  /*b6a0*/  ULDC UR10, c[0x0][0x228] ;  /* 0x00008a00000a7ab9 */ /* 0x000fe20000000800 */
[----:B------:R-:W-:-:S02]  /*b6b0*/  VIADD R30, R164, 0x17 ;  /* 0x00000017a41e7836 */ /* 0x000fc40000000000 */
[----:B------:R-:W-:Y:S01]  /*b6c0*/  IMAD.X R25, R36, 0x1, R2, P6 ;  /* 0x0000000124197824 */ /* 0x000fe200030e0602 */
[----:B--2---:R-:W-:Y:S01]  /*b6d0*/  PRMT R33, R26, 0x7770, RZ ;  /* 0x000077701a217816 */ /* 0x004fe200000000ff */
[----:B------:R-:W-:Y:S01]  /*b6e0*/  VIADD R28, R164, 0x16 ;  /* 0x00000016a41c7836 */ /* 0x000fe20000000000 */
[----:B------:R1:W-:Y:S01]  /*b6f0*/  @P4 STG.E.U8 desc[UR6][R22.64], R35 ;  /* 0x0000002316004986 */ /* 0x0003e2000c101106 */
[----:B------:R-:W-:Y:S01]  /*b700*/  ISETP.LT.AND P4, PT, R168, UR8, !P3 ;  /* 0x00000008a8007c0c */ /* 0x000fe2000df81270 */
[----:B------:R-:W-:Y:S02]  /*b710*/  ULDC UR8, c[0x0][0x22c] ;  /* 0x00008b0000087ab9 */ /* 0x000fe40000000800 */
        /* <DEDUP_REMOVED lines=11> */
[----:B------:R-:W-:Y:S02]  /*b7d0*/  PRMT R35, R26, 0x7772, RZ ;  /* 0x000077721a237816 */ /* 0x000fe400000000ff */
[----:B------:R-:W-:Y:S01]  /*b7e0*/  ISETP.GE.AND P3, PT, R30, UR8, PT ;  /* 0x000000081e007c0c */ /* 0x000fe2000bf66270 */
[----:B------:R-:W-:Y:S01]  /*b7f0*/  IMAD.X R23, R32, 0x1, R2, P6 ;  /* 0x0000000120177824 */ /* 0x000fe200030e0602 */
[----:B--2---:R-:W-:Y:S01]  /*b800*/  PRMT R33, R26, 0x7771, RZ ;  /* 0x000077711a217816 */ /* 0x004fe200000000ff */
[----:B------:R-:W-:Y:S01]  /*b810*/  VIADD R30, R164, 0x18 ;  /* 0x00000018a41e7836 */ /* 0x000fe20000000000 */
[----:B------:R-:W-:-:S03]  /*b820*/  ULDC UR8, c[0x0][0x22c] ;  /* 0x00008b0000087ab9 */ /* 0x000fc60000000800 */
[----:B------:R1:W-:Y:S01]  /*b830*/  @P4 STG.E.U8 desc[UR6][R28.64], R33 ;  /* 0x000000211c004986 */ /* 0x0003e2000c101106 */
[----:B------:R-:W-:Y:S01]  /*b840*/  ISETP.LT.AND P4, PT, R168, UR4, !P2 ;  /* 0x00000004a8007c0c */ /* 0x000fe2000d781270 */
[----:B------:R-:W-:Y:S01]  /*b850*/  ULDC UR4, c[0x0][0x248] ;  /* 0x0000920000047ab9 */ /* 0x000fe20000000800 */
        /* <DEDUP_REMOVED lines=8> */
[----:B------:R-:W-:Y:S01]  /*b8e0*/  ULDC UR10, c[0x0][0x228] ;  /* 0x00008a00000a7ab9 */ /* 0x000fe20000000800 */
[----:B-1----:R-:W-:Y:S01]  /*b8f0*/  PRMT R33, R26, 0x7773, RZ ;  /* 0x000077731a217816 */ /* 0x002fe200000000ff */
[----:B------:R-:W-:Y:S01]  /*b900*/  VIADD R26, R164, 0x19 ;  /* 0x00000019a41a7836 */ /* 0x000fe20000000000 */
[----:B------:R-:W-:-:S02]  /*b910*/  SHF.R.S32.HI R28, RZ, 0x1f, R31 ;  /* 0x0000001fff1c7819 */ /* 0x000fc4000001141f */
[----:B------:R-:W-:Y:S01]  /*b920*/  PRMT R29, R27, 0x7770, RZ ;  /* 0x000077701b1d7816 */ /* 0x000fe200000000ff */
[----:B------:R1:W-:Y:S01]  /*b930*/  @P4 STG.E.U8 desc[UR6][R24.64], R33 ;  /* 0x0000002118004986 */ /* 0x0003e2000c101106 */
[C---:B--2---:R-:W-:Y:S02]  /*b940*/  IADD3 R22, P6, R31.reuse, R3, RZ ;  /* 0x000000031f167210 */ /* 0x044fe40007fde0ff */
[----:B------:R-:W-:Y:S01]  /*b950*/  ISETP.GE.AND P4, PT, R26, UR4, PT ;  /* 0x000000041a007c0c */ /* 0x000fe2000bf86270 */
[----:B------:R-:W-:Y:S01]  /*b960*/  ULDC UR4, c[0x0][0x248] ;  /* 0x0000920000047ab9 */ /* 0x000fe20000000800 */
[----:B------:R-:W-:Y:S01]  /*b970*/  ISETP.LT.AND P1, PT, R168, UR8, !P1 ;  /* 0x00000008a8007c0c */ /* 0x000fe2000cf21270 */
[----:B------:R-:W-:Y:S01]  /*b980*/  IMAD.X R23, R28, 0x1, R2, P6 ;  /* 0x000000011c177824 */ /* 0x000fe200030e0602 */
[----:B------:R-:W-:Y:S01]  /*b990*/  ULDC UR8, c[0x0][0x228] ;  /* 0x00008a0000087ab9 */ /* 0x000fe20000000800 */
[----:B------:R-:W-:Y:S01]  /*b9a0*/  VIADD R26, R31, UR4 ;  /* 0x000000041f1a7c36 */ /* 0x000fe20008000000 */
[----:B------:R-:W-:Y:S01]  /*b9b0*/  PRMT R35, R27, 0x7771, RZ ;  /* 0x000077711b237816 */ /* 0x000fe200000000ff */
[----:B------:R-:W-:Y:S01]  /*b9c0*/  ULDC UR4, c[0x0][0x248] ;  /* 0x0000920000047ab9 */ /* 0x000fe20000000800 */
[----:B------:R2:W-:Y:S01]  /*b9d0*/  @P5 STG.E.U8 desc[UR6][R22.64], R29 ;  /* 0x0000001d16005986 */ /* 0x0005e2000c101106 */
[----:B-1----:R-:W-:-:S02]  /*b9e0*/  IADD3 R24, P6, R31, R20, RZ ;  /* 0x000000141f187210 */ /* 0x002fc40007fde0ff */
[----:B------:R-:W-:Y:S01]  /*b9f0*/  ISETP.LT.AND P5, PT, R165, UR8, !P3 ;  /* 0x00000008a5007c0c */ /* 0x000fe2000dfa1270 */
[----:B------:R-:W-:Y:S01]  /*ba00*/  ULDC UR8, c[0x0][0x228] ;  /* 0x00008a0000087ab9 */ /* 0x000fe20000000800 */
[C---:B------:R-:W-:Y:S01]  /*ba10*/  PRMT R33, R27.reuse, 0x7773, RZ ;  /* 0x000077731b217816 */ /* 0x040fe200000000ff */
[--C-:B------:R-:W-:Y:S01]  /*ba20*/  IMAD.X R25, R28, 0x1, R21.reuse, P6 ;  /* 0x000000011c197824 */ /* 0x100fe200030e0615 */
[----:B------:R-:W-:Y:S01]  /*ba30*/  PRMT R31, R27, 0x7772, RZ ;  /* 0x000077721b1f7816 */ /* 0x000fe200000000ff */
[----:B------:R-:W-:Y:S01]  /*ba40*/  VIADD R28, R164, 0x1a ;  /* 0x0000001aa41c7836 */ /* 0x000fe20000000000 */
[----:B------:R-:W-:Y:S02]  /*ba50*/  SHF.R.S32.HI R27, RZ, 0x1f, R26 ;  /* 0x0000001fff1b7819 */ /* 0x000fe4000001141a */
[----:B------:R-:W-:Y:S01]  /*ba60*/  ISETP.LT.AND P3, PT, R168, UR8, !P3 ;  /* 0x00000008a8007c0c */ /* 0x000fe2000df61270 */
[----:B------:R1:W-:Y:S01]  /*ba70*/  @P1 STG.E.U8 desc[UR6][R24.64], R35 ;  /* 0x0000002318001986 */ /* 0x0003e2000c101106 */
[CC--:B--2---:R-:W-:Y:S01]  /*ba80*/  IADD3 R22, P6, R26.reuse, R3.reuse, RZ ;  /* 0x000000031a167210 */ /* 0x0c4fe20007fde0ff */
[C---:B------:R-:W-:Y:S01]  /*ba90*/  VIADD R29, R26.reuse, UR4 ;  /* 0x000000041a1d7c36 */ /* 0x040fe20008000000 */
[----:B------:R-:W-:Y:S01]  /*baa0*/  IADD3 R26, P1, R26, R20, RZ ;  /* 0x000000141a1a7210 */ /* 0x000fe20007f3e0ff */
[----:B------:R-:W-:Y:S01]  /*bab0*/  ULDC UR4, c[0x0][0x22c] ;  /* 0x00008b0000047ab9 */ /* 0x000fe20000000800 */
[----:B------:R-:W-:Y:S01]  /*bac0*/  ULDC UR8, c[0x0][0x228] ;  /* 0x00008a0000087ab9 */ /* 0x000fe20000000800 */
[----:B------:R-:W-:Y:S01]  /*bad0*/  IMAD.X R23, R27, 0x1, R2, P6 ;  /* 0x000000011b177824 */ /* 0x000fe200030e0602 */
[----:B------:R-:W-:Y:S01]  /*bae0*/  ISETP.LT.AND P6, PT, R165, UR10, !P2 ;  /* 0x0000000aa5007c0c */ /* 0x000fe2000d7c1270 */
[----:B------:R-:W-:Y:S01]  /*baf0*/  IMAD.X R27, R27, 0x1, R21, P1 ;  /* 0x000000011b1b7824 */ /* 0x000fe200008e0615 */
[----:B------:R-:W-:Y:S01]  /*bb00*/  SHF.R.S32.HI R30, RZ, 0x1f, R29 ;  /* 0x0000001fff1e7819 */ /* 0x000fe2000001141d */
[----:B------:R-:W-:Y:S01]  /*bb10*/  ULDC UR10, c[0x0][0x228] ;  /* 0x00008a00000a7ab9 */ /* 0x000fe20000000800 */
[----:B------:R2:W-:Y:S01]  /*bb20*/  @P5 STG.E.U8 desc[UR6][R22.64], R31 ;  /* 0x0000001f16005986 */ /* 0x0005e2000c101106 */
[----:B-1----:R-:W-:-:S02]  /*bb30*/  IADD3 R24, P5, R29, R3, RZ ;  /* 0x000000031d187210 */ /* 0x002fc40007fbe0ff */
        /* <DEDUP_REMOVED lines=9> */
[----:B--2---:R-:W-:Y:S01]  /*bbd0*/  IADD3 R22, P2, R29, R20, RZ ;  /* 0x000000141d167210 */ /* 0x004fe20007f5e0ff */
[----:B------:R-:W-:Y:S01]  /*bbe0*/  ULDC UR4, c[0x0][0x22c] ;  /* 0x00008b0000047ab9 */ /* 0x000fe20000000800 */
[----:B------:R-:W-:Y:S01]  /*bbf0*/  SHF.R.S32.HI R32, RZ, 0x1f, R28 ;  /* 0x0000001fff207819 */ /* 0x000fe2000001141c */
[----:B------:R-:W-:Y:S01]  /*bc00*/  ULDC UR8, c[0x0][0x228] ;  /* 0x00008a0000087ab9 */ /* 0x000fe20000000800 */
[----:B------:R-:W-:Y:S01]  /*bc10*/  PRMT R31, R16, 0x7772, RZ ;  /* 0x00007772101f7816 */ /* 0x000fe200000000ff */
[----:B------:R-:W-:Y:S01]  /*bc20*/  IMAD.X R23, R30, 0x1, R21, P2 ;  /* 0x000000011e177824 */ /* 0x000fe200010e0615 */
[----:B------:R-:W-:Y:S01]  /*bc30*/  ISETP.LT.AND P4, PT, R168, UR8, !P4 ;  /* 0x00000008a8007c0c */ /* 0x000fe2000e781270 */
[----:B------:R-:W-:Y:S01]  /*bc40*/  ULDC UR10, c[0x0][0x228] ;  /* 0x00008a00000a7ab9 */ /* 0x000fe20000000800 */
[----:B-1----:R-:W-:Y:S01]  /*bc50*/  IADD3 R26, P6, R28, R3, RZ ;  /* 0x000000031c1a7210 */ /* 0x002fe20007fde0ff */
        /* <DEDUP_REMOVED lines=68> */
[----:B-1----:R-:W-:Y:S01]  /*c0a0*/  SHF.R.S32.HI R23, RZ, 0x1f, R27 ;  /* 0x0000001fff177819 */ /* 0x002fe2000001141b */
[----:B------:R-:W-:Y:S01]  /*c0b0*/  ULDC UR10, c[0x0][0x228] ;  /* 0x00008a00000a7ab9 */ /* 0x000fe20000000800 */
[----:B------:R-:W-:-:S02]  /*c0c0*/  PRMT R31, R18, 0x7772, RZ ;  /* 0x00007772121f7816 */ /* 0x000fc400000000ff */
[----:B------:R-:W-:Y:S01]  /*c0d0*/  ISETP.GE.AND P3, PT, R26, UR8, PT ;  /* 0x000000081a007c0c */ /* 0x000fe2000bf66270 */
[----:B------:R-:W-:Y:S01]  /*c0e0*/  VIADD R26, R164, 0x20 ;  /* 0x00000020a41a7836 */ /* 0x000fe20000000000 */
[----:B------:R-:W-:Y:S01]  /*c0f0*/  ULDC UR8, c[0x0][0x22c] ;  /* 0x00008b0000087ab9 */ /* 0x000fe20000000800 */
[----:B--2---:R-:W-:Y:S02]  /*c100*/  IADD3 R16, P6, R27, R3, RZ ;  /* 0x000000031b107210 */ /* 0x004fe40007fde0ff */
[----:B------:R-:W-:-:S03]  /*c110*/  PRMT R29, R18, 0x7771, RZ ;  /* 0x00007771121d7816 */ /* 0x000fc600000000ff */
[----:B------:R-:W-:Y:S02]  /*c120*/  IMAD.X R17, R23, 0x1, R2, P6 ;  /* 0x0000000117117824 */ /* 0x000fe400030e0602 */
        /* <DEDUP_REMOVED lines=51> */
[----:B----4-:R-:W-:Y:S01]  /*c460*/  PRMT R31, R12, 0x7770, RZ ;  /* 0x000077700c1f7816 */ /* 0x010fe200000000ff */
        /* <DEDUP_REMOVED lines=58> */
[-C--:B------:R-:W-:Y:S01]  /*c810*/  IADD3 R16, P1, R12, R20.reuse, RZ ;  /* 0x000000140c107210 */ /* 0x080fe20007f3e0ff */
[----:B------:R2:W-:Y:S01]  /*c820*/  @P5 STG.E.U8 desc[UR6][R22.64], R25 ;  /* 0x0000001916005986 */ /* 0x0005e2000c101106 */
[----:B------:R-:W-:Y:S01]  /*c830*/  ISETP.LT.AND P5, PT, R165, UR10, !P3 ;  /* 0x0000000aa5007c0c */ /* 0x000fe2000dfa1270 */
[----:B------:R-:W-:Y:S01]  /*c840*/  ULDC UR4, c[0x0][0x22c] ;  /* 0x00008b0000047ab9 */ /* 0x000fe20000000800 */
[----:B------:R-:W-:Y:S01]  /*c850*/  SHF.R.S32.HI R28, RZ, 0x1f, R24 ;  /* 0x0000001fff1c7819 */ /* 0x000fe20000011418 */
[--C-:B------:R-:W-:Y:S01]  /*c860*/  IMAD.X R17, R26, 0x1, R21.reuse, P1 ;  /* 0x000000011a117824 */ /* 0x100fe200008e0615 */
[----:B------:R-:W-:Y:S01]  /*c870*/  IADD3 R12, P6, R24, R3, RZ ;  /* 0x00000003180c7210 */ /* 0x000fe20007fde0ff */
[----:B-1----:R-:W-:Y:S01]  /*c880*/  VIADD R18, R164, 0x26 ;  /* 0x00000026a4127836 */ /* 0x002fe20000000000 */
[----:B------:R-:W-:Y:S01]  /*c890*/  PRMT R27, R13, 0x7773, RZ ;  /* 0x000077730d1b7816 */ /* 0x000fe200000000ff */
[----:B------:R-:W-:Y:S01]  /*c8a0*/  ULDC UR8, c[0x0][0x228] ;  /* 0x00008a0000087ab9 */ /* 0x000fe20000000800 */
[----:B------:R-:W-:Y:S01]  /*c8b0*/  ULDC UR10, c[0x0][0x228] ;  /* 0x00008a00000a7ab9 */ /* 0x000fe20000000800 */
[----:B------:R-:W-:Y:S01]  /*c8c0*/  IMAD.X R13, R28, 0x1, R2, P6 ;  /* 0x000000011c0d7824 */ /* 0x000fe200030e0602 */
[----:B------:R-:W-:Y:S01]  /*c8d0*/  ISETP.GE.AND P1, PT, R18, UR4, PT ;  /* 0x0000000412007c0c */ /* 0x000fe2000bf26270 */
[----:B------:R1:W-:Y:S01]  /*c8e0*/  @P4 STG.E.U8 desc[UR6][R16.64], R27 ;  /* 0x0000001b10004986 */ /* 0x0003e2000c101106 */
[----:B--2---:R-:W-:Y:S01]  /*c8f0*/  PRMT R25, R14, 0x7770, RZ ;  /* 0x000077700e197816 */ /* 0x004fe200000000ff */
[----:B------:R-:W-:Y:S01]  /*c900*/  ULDC UR4, c[0x0][0x248] ;  /* 0x0000920000047ab9 */ /* 0x000fe20000000800 */
[----:B------:R-:W-:Y:S01]  /*c910*/  ISETP.LT.AND P4, PT, R168, UR8, !P3 ;  /* 0x00000008a8007c0c */ /* 0x000fe2000df81270 */
[C---:B------:R-:W-:Y:S01]  /*c920*/  VIADD R23, R24.reuse, UR4 ;  /* 0x0000000418177c36 */ /* 0x040fe20008000000 */
[----:B------:R-:W-:Y:S01]  /*c930*/  IADD3 R18, P3, R24, R20, RZ ;  /* 0x0000001418127210 */ /* 0x000fe20007f7e0ff */
[----:B------:R2:W-:Y:S01]  /*c940*/  @P5 STG.E.U8 desc[UR6][R12.64], R25 ;  /* 0x000000190c005986 */ /* 0x0005e2000c101106 */
[----:B------:R-:W-:Y:S01]  /*c950*/  ISETP.LT.AND P5, PT, R165, UR10, !P2 ;  /* 0x0000000aa5007c0c */ /* 0x000fe2000d7a1270 */
[----:B------:R-:W-:Y:S01]  /*c960*/  ULDC UR4, c[0x0][0x228] ;  /* 0x00008a0000047ab9 */ /* 0x000fe20000000800 */
[----:B------:R-:W-:Y:S01]  /*c970*/  VIADD R22, R164, 0x27 ;  /* 0x00000027a4167836 */ /* 0x000fe20000000000 */
[----:B------:R-:W-:Y:S01]  /*c980*/  ULDC UR10, c[0x0][0x228] ;  /* 0x00008a00000a7ab9 */ /* 0x000fe20000000800 */
[----:B------:R-:W-:Y:S01]  /*c990*/  IMAD.X R19, R28, 0x1, R21, P3 ;  /* 0x000000011c137824 */ /* 0x000fe200018e0615 */
[----:B-1----:R-:W-:Y:S01]  /*c9a0*/  SHF.R.S32.HI R17, RZ, 0x1f, R23 ;  /* 0x0000001fff117819 */ /* 0x002fe20000011417 */
[----:B------:R-:W-:Y:S01]  /*c9b0*/  ULDC UR8, c[0x0][0x22c] ;  /* 0x00008b0000087ab9 */ /* 0x000fe20000000800 */
[----:B------:R-:W-:-:S02]  /*c9c0*/  PRMT R27, R14, 0x7772, RZ ;  /* 0x000077720e1b7816 */ /* 0x000fc400000000ff */
[----:B------:R-:W-:Y:S01]  /*c9d0*/  ISETP.GE.AND P3, PT, R22, UR8, PT ;  /* 0x0000000816007c0c */ /* 0x000fe2000bf66270 */
[----:B------:R-:W-:Y:S01]  /*c9e0*/  VIADD R22, R164, 0x28 ;  /* 0x00000028a4167836 */ /* 0x000fe20000000000 */
[----:B--2---:R-:W-:Y:S01]  /*c9f0*/  IADD3 R12, P6, R23, R3, RZ ;  /* 0x00000003170c7210 */ /* 0x004fe20007fde0ff */
[----:B------:R-:W-:Y:S01]  /*ca00*/  ULDC UR8, c[0x0][0x22c] ;  /* 0x00008b0000087ab9 */ /* 0x000fe20000000800 */
        /* <DEDUP_REMOVED lines=53> */
[----:B0-----:R-:W-:Y:S01]  /*cd60*/  PRMT R27, R8, 0x7770, RZ ;  /* 0x00007770081b7816 */ /* 0x001fe200000000ff */
[----:B------:R-:W-:Y:S01]  /*cd70*/  IMAD.X R17, R22, 0x1, R2, P5 ;  /* 0x0000000116117824 */ /* 0x000fe200028e0602 */
[----:B------:R0:W-:Y:S01]  /*cd80*/  @P3 STG.E.U8 desc[UR6][R14.64], R25 ;  /* 0x000000190e003986 */ /* 0x0001e2000c101106 */
[----:B------:R-:W-:Y:S01]  /*cd90*/  VIADD R18, R19, UR4 ;  /* 0x0000000413127c36 */ /* 0x000fe20008000000 */
[----:B------:R-:W-:Y:S01]  /*cda0*/  ISETP.LT.AND P3, PT, R168, UR8, !P2 ;  /* 0x00000008a8007c0c */ /* 0x000fe2000d761270 */
[----:B------:R-:W-:Y:S01]  /*cdb0*/  ULDC UR4, c[0x0][0x22c] ;  /* 0x00008b0000047ab9 */ /* 0x000fe20000000800 */
        /* <DEDUP_REMOVED lines=8> */
[----:B0-----:R-:W-:-:S02]  /*ce40*/  IADD3 R14, P6, R18, R3, RZ ;  /* 0x00000003120e7210 */ /* 0x001fc40007fde0ff */
[----:B------:R-:W-:Y:S02]  /*ce50*/  PRMT R25, R8, 0x7771, RZ ;  /* 0x0000777108197816 */ /* 0x000fe400000000ff */
[----:B------:R-:W-:Y:S01]  /*ce60*/  ISETP.LT.AND P4, PT, R168, UR8, !P4 ;  /* 0x00000008a8007c0c */ /* 0x000fe2000e781270 */
[----:B-1----:R-:W-:Y:S01]  /*ce70*/  VIADD R16, R164, 0x2b ;  /* 0x0000002ba4107836 */ /* 0x002fe20000000000 */
[----:B------:R-:W-:Y:S01]  /*ce80*/  ULDC UR8, c[0x0][0x228] ;  /* 0x00008a0000087ab9 */ /* 0x000fe20000000800 */
[----:B------:R-:W-:Y:S01]  /*ce90*/  IMAD.X R15, R24, 0x1, R2, P6 ;  /* 0x00000001180f7824 */ /* 0x000fe200030e0602 */
[----:B------:R0:W-:Y:S02]  /*cea0*/  @P3 STG.E.U8 desc[UR6][R12.64], R25 ;  /* 0x000000190c003986 */ /* 0x0001e4000c101106 */
[----:B------:R-:W-:Y:S01]  /*ceb0*/  ISETP.GE.AND P2, PT, R16, UR4, PT ;  /* 0x0000000410007c0c */ /* 0x000fe2000bf46270 */
[----:B------:R-:W-:Y:S01]  /*cec0*/  ULDC UR4, c[0x0][0x248] ;  /* 0x0000920000047ab9 */ /* 0x000fe20000000800 */
[----:B------:R1:W-:Y:S01]  /*ced0*/  @P5 STG.E.U8 desc[UR6][R14.64], R23 ;  /* 0x000000170e005986 */ /* 0x0003e2000c101106 */
[C---:B------:R-:W-:Y:S01]  /*cee0*/  VIADD R19, R18.reuse, UR4 ;  /* 0x0000000412137c36 */ /* 0x040fe20008000000 */
[----:B------:R-:W-:Y:S01]  /*cef0*/  ISETP.LT.AND P5, PT, R165, UR10, !P1 ;  /* 0x0000000aa5007c0c */ /* 0x000fe2000cfa1270 */
[----:B------:R-:W-:Y:S01]  /*cf00*/  ULDC UR4, c[0x0][0x22c] ;  /* 0x00008b0000047ab9 */ /* 0x000fe20000000800 */
[----:B------:R-:W-:Y:S01]  /*cf10*/  IADD3 R16, P3, R18, R20, RZ ;  /* 0x0000001412107210 */ /* 0x000fe20007f7e0ff */
[----:B------:R-:W-:Y:S01]  /*cf20*/  ULDC UR10, c[0x0][0x228] ;  /* 0x00008a00000a7ab9 */ /* 0x000fe20000000800 */
[----:B------:R-:W-:-:S02]  /*cf30*/  SHF.R.S32.HI R18, RZ, 0x1f, R19 ;  /* 0x0000001fff127819 */ /* 0x000fc40000011413 */
[----:B0-----:R-:W-:Y:S01]  /*cf40*/  IADD3 R12, P6, R19, R3, RZ ;  /* 0x00000003130c7210 */ /* 0x001fe20007fde0ff */
[----:B------:R-:W-:Y:S01]  /*cf50*/  IMAD.X R17, R24, 0x1, R21, P3 ;  /* 0x0000000118117824 */ /* 0x000fe200018e0615 */
[----:B------:R-:W-:Y:S01]  /*cf60*/  PRMT R25, R8, 0x7773, RZ ;  /* 0x0000777308197816 */ /* 0x000fe200000000ff */
[----:B-1----:R-:W-:Y:S01]  /*cf70*/  VIADD R14, R164, 0x2c ;  /* 0x0000002ca40e7836 */ /* 0x002fe20000000000 */
[----:B------:R-:W-:Y:S01]  /*cf80*/  PRMT R23, R9, 0x7770, RZ ;  /* 0x0000777009177816 */ /* 0x000fe200000000ff */
[----:B------:R-:W-:Y:S02]  /*cf90*/  IMAD.X R13, R18, 0x1, R2, P6 ;  /* 0x00000001120d7824 */ /* 0x000fe400030e0602 */
[----:B------:R0:W-:Y:S01]  /*cfa0*/  @P4 STG.E.U8 desc[UR6][R16.64], R25 ;  /* 0x0000001910004986 */ /* 0x0001e2000c101106 */
[----:B------:R-:W-:Y:S01]  /*cfb0*/  ISETP.LT.AND P4, PT, R168, UR8, !P1 ;  /* 0x00000008a8007c0c */ /* 0x000fe2000cf81270 */
[----:B------:R-:W-:Y:S01]  /*cfc0*/  ULDC UR8, c[0x0][0x228] ;  /* 0x00008a0000087ab9 */ /* 0x000fe20000000800 */
[----:B------:R-:W-:Y:S01]  /*cfd0*/  ISETP.GE.AND P3, PT, R14, UR4, PT ;  /* 0x000000040e007c0c */ /* 0x000fe2000bf66270 */
[----:B------:R-:W-:Y:S01]  /*cfe0*/  ULDC UR4, c[0x0][0x248] ;  /* 0x0000920000047ab9 */ /* 0x000fe20000000800 */
[----:B------:R1:W-:Y:S01]  /*cff0*/  @P5 STG.E.U8 desc[UR6][R12.64], R23 ;  /* 0x000000170c005986 */ /* 0x0003e2000c101106 */
[----:B------:R-:W-:Y:S01]  /*d000*/  VIADD R8, R19, UR4 ;  /* 0x0000000413087c36 */ /* 0x000fe20008000000 */
[----:B------:R-:W-:Y:S01]  /*d010*/  ISETP.LT.AND P5, PT, R165, UR10, !P2 ;  /* 0x0000000aa5007c0c */ /* 0x000fe2000d7a1270 */
[----:B------:R-:W-:Y:S01]  /*d020*/  ULDC UR4, c[0x0][0x22c] ;  /* 0x00008b0000047ab9 */ /* 0x000fe20000000800 */
[----:B------:R-:W-:Y:S01]  /*d030*/  IADD3 R14, P1, R19, R20, RZ ;  /* 0x00000014130e7210 */ /* 0x000fe20007f3e0ff */
[----:B------:R-:W-:Y:S01]  /*d040*/  ULDC UR10, c[0x0][0x228] ;  /* 0x00008a00000a7ab9 */ /* 0x000fe20000000800 */
[----:B------:R-:W-:-:S02]  /*d050*/  SHF.R.S32.HI R22, RZ, 0x1f, R8 ;  /* 0x0000001fff167819 */ /* 0x000fc40000011408 */
[----:B0-----:R-:W-:Y:S01]  /*d060*/  IADD3 R16, P6, R8, R3, RZ ;  /* 0x0000000308107210 */ /* 0x001fe20007fde0ff */
[----:B------:R-:W-:Y:S01]  /*d070*/  IMAD.X R15, R18, 0x1, R21, P1 ;  /* 0x00000001120f7824 */ /* 0x000fe200008e0615 */
[C---:B------:R-:W-:Y:S01]  /*d080*/  PRMT R19, R9.reuse, 0x7772, RZ ;  /* 0x0000777209137816 */ /* 0x040fe200000000ff */
[----:B-1----:R-:W-:Y:S01]  /*d090*/  VIADD R12, R164, 0x2d ;  /* 0x0000002da40c7836 */ /* 0x002fe20000000000 */
[----:B------:R-:W-:Y:S01]  /*d0a0*/  PRMT R23, R9, 0x7771, RZ ;  /* 0x0000777109177816 */ /* 0x000fe200000000ff */
[----:B------:R-:W-:-:S03]  /*d0b0*/  IMAD.X R17, R22, 0x1, R2, P6 ;  /* 0x0000000116117824 */ /* 0x000fc600030e0602 */
[----:B------:R-:W-:Y:S01]  /*d0c0*/  ISETP.GE.AND P1, PT, R12, UR4, PT ;  /* 0x000000040c007c0c */ /* 0x000fe2000bf26270 */
[----:B------:R-:W-:Y:S01]  /*d0d0*/  ULDC UR4, c[0x0][0x248] ;  /* 0x0000920000047ab9 */ /* 0x000fe20000000800 */
[----:B------:R0:W-:Y:S01]  /*d0e0*/  @P4 STG.E.U8 desc[UR6][R14.64], R23 ;  /* 0x000000170e004986 */ /* 0x0001e2000c101106 */
[----:B------:R-:W-:Y:S01]  /*d0f0*/  VIADD R18, R8, UR4 ;  /* 0x0000000408127c36 */ /* 0x000fe20008000000 */
[----:B------:R-:W-:Y:S01]  /*d100*/  ISETP.LT.AND P4, PT, R168, UR8, !P2 ;  /* 0x00000008a8007c0c */ /* 0x000fe2000d781270 */
[----:B------:R-:W-:Y:S01]  /*d110*/  ULDC UR4, c[0x0][0x22c] ;  /* 0x00008b0000047ab9 */ /* 0x000fe20000000800 */
[----:B------:R1:W-:Y:S01]  /*d120*/  @P5 STG.E.U8 desc[UR6][R16.64], R19 ;  /* 0x0000001310005986 */ /* 0x0003e2000c101106 */
[----:B------:R-:W-:Y:S01]  /*d130*/  ISETP.LT.AND P5, PT, R165, UR10, !P3 ;  /* 0x0000000aa5007c0c */ /* 0x000fe2000dfa1270 */
[----:B------:R-:W-:Y:S01]  /*d140*/  ULDC UR8, c[0x0][0x228] ;  /* 0x00008a0000087ab9 */ /* 0x000fe20000000800 */
[----:B------:R-:W-:Y:S01]  /*d150*/  IADD3 R12, P2, R8, R20, RZ ;  /* 0x00000014080c7210 */ /* 0x000fe20007f5e0ff */
[----:B------:R-:W-:Y:S01]  /*d160*/  ULDC UR10, c[0x0][0x228] ;  /* 0x00008a00000a7ab9 */ /* 0x000fe20000000800 */
[----:B------:R-:W-:-:S02]  /*d170*/  SHF.R.S32.HI R24, RZ, 0x1f, R18 ;  /* 0x0000001fff187819 */ /* 0x000fc40000011412 */
[-C--:B------:R-:W-:Y:S01]  /*d180*/  IADD3 R8, P6, R18, R3.reuse, RZ ;  /* 0x0000000312087210 */ /* 0x080fe20007fde0ff */
[----:B0-----:R-:W-:Y:S01]  /*d190*/  VIADD R14, R164, 0x2e ;  /* 0x0000002ea40e7836 */ /* 0x001fe20000000000 */
[----:B------:R-:W-:Y:S01]  /*d1a0*/  ISETP.LT.AND P3, PT, R168, UR8, !P3 ;  /* 0x00000008a8007c0c */ /* 0x000fe2000df61270 */
[--C-:B------:R-:W-:Y:S01]  /*d1b0*/  IMAD.X R13, R22, 0x1, R21.reuse, P2 ;  /* 0x00000001160d7824 */ /* 0x100fe200010e0615 */
[----:B------:R-:W-:Y:S01]  /*d1c0*/  PRMT R23, R10, 0x7771, RZ ;  /* 0x000077710a177816 */ /* 0x000fe200000000ff */
[----:B------:R-:W-:Y:S01]  /*d1d0*/  ULDC UR8, c[0x0][0x228] ;  /* 0x00008a0000087ab9 */ /* 0x000fe20000000800 */
[----:B-1----:R-:W-:Y:S01]  /*d1e0*/  PRMT R19, R9, 0x7773, RZ ;  /* 0x0000777309137816 */ /* 0x002fe200000000ff */
[----:B------:R-:W-:Y:S01]  /*d1f0*/  IMAD.X R9, R24, 0x1, R2, P6 ;  /* 0x0000000118097824 */ /* 0x000fe200030e0602 */
[----:B------:R-:W-:Y:S02]  /*d200*/  PRMT R17, R10, 0x7770, RZ ;  /* 0x000077700a117816 */ /* 0x000fe400000000ff */
[----:B------:R-:W-:Y:S01]  /*d210*/  ISETP.GE.AND P2, PT, R14, UR4, PT ;  /* 0x000000040e007c0c */ /* 0x000fe2000bf46270 */
[----:B------:R-:W-:Y:S01]  /*d220*/  ULDC UR4, c[0x0][0x248] ;  /* 0x0000920000047ab9 */ /* 0x000fe20000000800 */
[----:B------:R0:W-:Y:S01]  /*d230*/  @P4 STG.E.U8 desc[UR6][R12.64], R19 ;  /* 0x000000130c004986 */ /* 0x0001e2000c101106 */
[C---:B------:R-:W-:Y:S01]  /*d240*/  VIADD R16, R18.reuse, UR4 ;  /* 0x0000000412107c36 */ /* 0x040fe20008000000 */
[----:B------:R-:W-:Y:S01]  /*d250*/  IADD3 R14, P4, R18, R20, RZ ;  /* 0x00000014120e7210 */ /* 0x000fe20007f9e0ff */
[----:B------:R-:W-:Y:S01]  /*d260*/  ULDC UR4, c[0x0][0x22c] ;  /* 0x00008b0000047ab9 */ /* 0x000fe20000000800 */
[----:B------:R1:W-:Y:S01]  /*d270*/  @P5 STG.E.U8 desc[UR6][R8.64], R17 ;  /* 0x0000001108005986 */ /* 0x0003e2000c101106 */
[----:B------:R-:W-:Y:S01]  /*d280*/  ISETP.LT.AND P5, PT, R165, UR10, !P1 ;  /* 0x0000000aa5007c0c */ /* 0x000fe2000cfa1270 */
[----:B------:R-:W-:Y:S01]  /*d290*/  ULDC UR10, c[0x0][0x228] ;  /* 0x00008a00000a7ab9 */ /* 0x000fe20000000800 */
[----:B------:R-:W-:Y:S01]  /*d2a0*/  SHF.R.S32.HI R18, RZ, 0x1f, R16 ;  /* 0x0000001fff127819 */ /* 0x000fe20000011410 */
[----:B------:R-:W-:Y:S01]  /*d2b0*/  IMAD.X R15, R24, 0x1, R21, P4 ;  /* 0x00000001180f7824 */ /* 0x000fe200020e0615 */
[----:B------:R-:W-:Y:S01]  /*d2c0*/  ISETP.LT.AND P1, PT, R168, UR8, !P1 ;  /* 0x00000008a8007c0c */ /* 0x000fe2000cf21270 */
[----:B------:R-:W-:Y:S01]  /*d2d0*/  ULDC UR8, c[0x0][0x228] ;  /* 0x00008a0000087ab9 */ /* 0x000fe20000000800 */
[----:B0-----:R-:W-:-:S02]  /*d2e0*/  IADD3 R12, P6, R16, R3, RZ ;  /* 0x00000003100c7210 */ /* 0x001fc40007fde0ff */
[----:B------:R0:W-:Y:S01]  /*d2f0*/  @P3 STG.E.U8 desc[UR6][R14.64], R23 ;  /* 0x000000170e003986 */ /* 0x0001e2000c101106 */
[----:B------:R-:W-:Y:S01]  /*d300*/  PRMT R19, R10, 0x7772, RZ ;  /* 0x000077720a137816 */ /* 0x000fe200000000ff */
[----:B-1----:R-:W-:Y:S01]  /*d310*/  VIADD R8, R164, 0x2f ;  /* 0x0000002fa4087836 */ /* 0x002fe20000000000 */
[----:B------:R-:W-:Y:S01]  /*d320*/  ISETP.LT.AND P3, PT, R165, UR10, !P2 ;  /* 0x0000000aa5007c0c */ /* 0x000fe2000d761270 */
[----:B------:R-:W-:Y:S01]  /*d330*/  IMAD.X R13, R18, 0x1, R2, P6 ;  /* 0x00000001120d7824 */ /* 0x000fe200030e0602 */
[----:B------:R-:W-:Y:S01]  /*d340*/  ULDC UR10, c[0x0][0x228] ;  /* 0x00008a00000a7ab9 */ /* 0x000fe20000000800 */
[----:B------:R-:W-:Y:S01]  /*d350*/  ISETP.LT.AND P2, PT, R168, UR8, !P2 ;  /* 0x00000008a8007c0c */ /* 0x000fe2000d741270 */
[----:B------:R-:W-:Y:S01]  /*d360*/  ULDC UR8, c[0x0][0x22c] ;  /* 0x00008b0000087ab9 */ /* 0x000fe20000000800 */
[----:B------:R-:W-:Y:S01]  /*d370*/  ISETP.GE.AND P4, PT, R8, UR4, PT ;  /* 0x0000000408007c0c */ /* 0x000fe2000bf86270 */
[----:B------:R-:W-:Y:S01]  /*d380*/  ULDC UR4, c[0x0][0x248] ;  /* 0x0000920000047ab9 */ /* 0x000fe20000000800 */
[----:B------:R1:W-:Y:S01]  /*d390*/  @P5 STG.E.U8 desc[UR6][R12.64], R19 ;  /* 0x000000130c005986 */ /* 0x0003e2000c101106 */
[C---:B------:R-:W-:Y:S01]  /*d3a0*/  VIADD R17, R16.reuse, UR4 ;  /* 0x0000000410117c36 */ /* 0x040fe20008000000 */
[----:B------:R-:W-:Y:S01]  /*d3b0*/  IADD3 R8, P5, R16, R20, RZ ;  /* 0x0000001410087210 */ /* 0x000fe20007fbe0ff */
[----:B------:R-:W-:Y:S01]  /*d3c0*/  ULDC UR4, c[0x0][0x22c] ;  /* 0x00008b0000047ab9 */ /* 0x000fe20000000800 */
[----:B0-----:R-:W-:Y:S01]  /*d3d0*/  PRMT R23, R10, 0x7773, RZ ;  /* 0x000077730a177816 */ /* 0x001fe200000000ff */
[----:B------:R-:W-:Y:S01]  /*d3e0*/  VIADD R10, R164, 0x31 ;  /* 0x00000031a40a7836 */ /* 0x000fe20000000000 */
[----:B------:R-:W-:Y:S01]  /*d3f0*/  SHF.R.S32.HI R22, RZ, 0x1f, R17 ;  /* 0x0000001fff167819 */ /* 0x000fe20000011411 */
[----:B------:R-:W-:Y:S01]  /*d400*/  IMAD.X R9, R18, 0x1, R21, P5 ;  /* 0x0000000112097824 */ /* 0x000fe200028e0615 */
[----:B------:R-:W-:Y:S01]  /*d410*/  IADD3 R14, P6, R17, R3, RZ ;  /* 0x00000003110e7210 */ /* 0x000fe20007fde0ff */
[----:B-1----:R-:W-:Y:S01]  /*d420*/  VIADD R12, R164, 0x30 ;  /* 0x00000030a40c7836 */ /* 0x002fe20000000000 */
[----:B------:R-:W-:-:S03]  /*d430*/  PRMT R19, R11, 0x7770, RZ ;  /* 0x000077700b137816 */ /* 0x000fc600000000ff */
[----:B------:R-:W-:Y:S01]  /*d440*/  IMAD.X R15, R22, 0x1, R2, P6 ;  /* 0x00000001160f7824 */ /* 0x000fe200030e0602 */
[----:B------:R0:W-:Y:S01]  /*d450*/  @P1 STG.E.U8 desc[UR6][R8.64], R23 ;  /* 0x0000001708001986 */ /* 0x0001e2000c101106 */
        /* <DEDUP_REMOVED lines=8> */
[----:B------:R-:W-:Y:S01]  /*d4e0*/  ISETP.LT.AND P4, PT, R168, UR10, !P4 ;  /* 0x0000000aa8007c0c */ /* 0x000fe2000e781270 */
[----:B------:R-:W-:Y:S01]  /*d4f0*/  ULDC UR10, c[0x0][0x228] ;  /* 0x00008a00000a7ab9 */ /* 0x000fe20000000800 */
[----:B------:R-:W-:Y:S01]  /*d500*/  SHF.R.S32.HI R18, RZ, 0x1f, R16 ;  /* 0x0000001fff127819 */ /* 0x000fe20000011410 */
[----:B------:R-:W-:Y:S01]  /*d510*/  IMAD.X R13, R22, 0x1, R21, P3 ;  /* 0x00000001160d7824 */ /* 0x000fe200018e0615 */
[----:B0-----:R-:W-:-:S02]  /*d520*/  IADD3 R8, P6, R16, R3, RZ ;  /* 0x0000000310087210 */ /* 0x001fc40007fde0ff */
[C---:B------:R-:W-:Y:S02]  /*d530*/  PRMT R23, R11.reuse, 0x7771, RZ ;  /* 0x000077710b177816 */ /* 0x040fe400000000ff */
[----:B-1----:R-:W-:Y:S01]  /*d540*/  PRMT R19, R11, 0x7772, RZ ;  /* 0x000077720b137816 */ /* 0x002fe200000000ff */
[----:B------:R-:W-:Y:S01]  /*d550*/  IMAD.X R9, R18, 0x1, R2, P6 ;  /* 0x0000000112097824 */ /* 0x000fe200030e0602 */
[----:B------:R-:W-:Y:S01]  /*d560*/  ISETP.GE.AND P3, PT, R10, UR4, PT ;  /* 0x000000040a007c0c */ /* 0x000fe2000bf66270 */
[----:B------:R0:W-:Y:S01]  /*d570*/  @P2 STG.E.U8 desc[UR6][R12.64], R23 ;  /* 0x000000170c002986 */ /* 0x0001e2000c101106 */
[----:B------:R-:W-:Y:S01]  /*d580*/  ULDC UR4, c[0x0][0x248] ;  /* 0x0000920000047ab9 */ /* 0x000fe20000000800 */
[----:B------:R-:W-:Y:S01]  /*d590*/  ISETP.LT.AND P6, PT, R165, UR12, !P5 ;  /* 0x0000000ca5007c0c */ /* 0x000fe2000efc1270 */
[C---:B------:R-:W-:Y:S01]  /*d5a0*/  VIADD R17, R16.reuse, UR4 ;  /* 0x0000000410117c36 */ /* 0x040fe20008000000 */
[----:B------:R1:W-:Y:S01]  /*d5b0*/  @P1 STG.E.U8 desc[UR6][R8.64], R19 ;  /* 0x0000001308001986 */ /* 0x0003e2000c101106 */
[----:B------:R-:W-:Y:S01]  /*d5c0*/  IADD3 R14, P1, R16, R20, RZ ;  /* 0x00000014100e7210 */ /* 0x000fe20007f3e0ff */
[----:B------:R-:W-:Y:S01]  /*d5d0*/  VIADD R10, R164, 0x32 ;  /* 0x00000032a40a7836 */ /* 0x000fe20000000000 */
[----:B------:R-:W-:Y:S01]  /*d5e0*/  ULDC UR4, c[0x0][0x22c] ;  /* 0x00008b0000047ab9 */ /* 0x000fe20000000800 */
[----:B------:R-:W-:Y:S01]  /*d5f0*/  SHF.R.S32.HI R22, RZ, 0x1f, R17 ;  /* 0x0000001fff167819 */ /* 0x000fe20000011411 */
[----:B------:R-:W-:Y:S01]  /*d600*/  ULDC UR12, c[0x0][0x228] ;  /* 0x00008a00000c7ab9 */ /* 0x000fe20000000800 */
[----:B------:R-:W-:Y:S01]  /*d610*/  IMAD.X R15, R18, 0x1, R21, P1 ;  /* 0x00000001120f7824 */ /* 0x000fe200008e0615 */
[----:B------:R-:W-:Y:S01]  /*d620*/  ISETP.GE.AND P2, PT, R10, UR8, PT ;  /* 0x000000080a007c0c */ /* 0x000fe2000bf46270 */
[C---:B------:R-:W-:Y:S01]  /*d630*/  VIADD R10, R164.reuse, 0x33 ;  /* 0x00000033a40a7836 */ /* 0x040fe20000000000 */
[----:B0-----:R-:W-:Y:S01]  /*d640*/  PRMT R13, R11, 0x7773, RZ ;  /* 0x000077730b0d7816 */ /* 0x001fe200000000ff */
[----:B------:R-:W-:Y:S01]  /*d650*/  ULDC UR8, c[0x0][0x228] ;  /* 0x00008a0000087ab9 */ /* 0x000fe20000000800 */
[----:B------:R-:W-:Y:S01]  /*d660*/  VIADD R12, R164, 0x34 ;  /* 0x00000034a40c7836 */ /* 0x000fe20000000000 */
[----:B-1----:R-:W-:-:S02]  /*d670*/  IADD3 R8, P1, R17, R3, RZ ;  /* 0x0000000311087210 */ /* 0x002fc40007f3e0ff */
[----:B-----5:R-:W-:Y:S01]  /*d680*/  PRMT R19, R4, 0x7770, RZ ;  /* 0x0000777004137816 */ /* 0x020fe200000000ff */
[----:B------:R0:W-:Y:S01]  /*d690*/  @P4 STG.E.U8 desc[UR6][R14.64], R13 ;  /* 0x0000000d0e004986 */ /* 0x0001e2000c101106 */
[----:B------:R-:W-:Y:S01]  /*d6a0*/  ISETP.LT.AND P4, PT, R168, UR8, !P5 ;  /* 0x00000008a8007c0c */ /* 0x000fe2000ef81270 */
[----:B------:R-:W-:Y:S01]  /*d6b0*/  IMAD.X R9, R22, 0x1, R2, P1 ;  /* 0x0000000116097824 */ /* 0x000fe200008e0602 */
[----:B------:R-:W-:Y:S01]  /*d6c0*/  ISETP.GE.AND P1, PT, R10, UR4, PT ;  /* 0x000000040a007c0c */ /* 0x000fe2000bf26270 */
[----:B------:R-:W-:Y:S01]  /*d6d0*/  ULDC UR4, c[0x0][0x248] ;  /* 0x0000920000047ab9 */ /* 0x000fe20000000800 */
[----:B------:R-:W-:Y:S01]  /*d6e0*/  ISETP.LT.AND P5, PT, R165, UR10, !P3 ;  /* 0x0000000aa5007c0c */ /* 0x000fe2000dfa1270 */
[C---:B------:R-:W-:Y:S01]  /*d6f0*/  VIADD R16, R17.reuse, UR4 ;  /* 0x0000000411107c36 */ /* 0x040fe20008000000 */
[----:B------:R1:W-:Y:S01]  /*d700*/  @P6 STG.E.U8 desc[UR6][R8.64], R19 ;  /* 0x0000001308006986 */ /* 0x0003e2000c101106 */
[----:B------:R-:W-:Y:S01]  /*d710*/  IADD3 R10, P6, R17, R20, RZ ;  /* 0x00000014110a7210 */ /* 0x000fe20007fde0ff */
[----:B------:R-:W-:Y:S01]  /*d720*/  ULDC UR8, c[0x0][0x22c] ;  /* 0x00008b0000087ab9 */ /* 0x000fe20000000800 */
[----:B------:R-:W-:Y:S01]  /*d730*/  ISETP.LT.AND P3, PT, R168, UR12, !P3 ;  /* 0x0000000ca8007c0c */ /* 0x000fe2000df61270 */
[----:B------:R-:W-:Y:S01]  /*d740*/  ULDC UR4, c[0x0][0x248] ;  /* 0x0000920000047ab9 */ /* 0x000fe20000000800 */
[----:B0-----:R-:W-:Y:S01]  /*d750*/  SHF.R.S32.HI R13, RZ, 0x1f, R16 ;  /* 0x0000001fff0d7819 */ /* 0x001fe20000011410 */
[----:B------:R-:W-:Y:S01]  /*d760*/  IMAD.X R11, R22, 0x1, R21, P6 ;  /* 0x00000001160b7824 */ /* 0x000fe200030e0615 */
[C---:B------:R-:W-:Y:S01]  /*d770*/  PRMT R15, R4.reuse, 0x7772, RZ ;  /* 0x00007772040f7816 */ /* 0x040fe200000000ff */
[----:B------:R-:W-:Y:S01]  /*d780*/  ULDC UR10, c[0x0][0x228] ;  /* 0x00008a00000a7ab9 */ /* 0x000fe20000000800 */
[----:B------:R-:W-:-:S02]  /*d790*/  PRMT R17, R4, 0x7773, RZ ;  /* 0x0000777304117816 */ /* 0x000fc400000000ff */
[----:B------:R-:W-:Y:S02]  /*d7a0*/  PRMT R23, R7, 0x7770, RZ ;  /* 0x0000777007177816 */ /* 0x000fe400000000ff */
[----:B-1----:R-:W-:Y:S01]  /*d7b0*/  PRMT R19, R4, 0x7771, RZ ;  /* 0x0000777104137816 */ /* 0x002fe200000000ff */
[----:B------:R-:W-:Y:S01]  /*d7c0*/  VIADD R4, R164, 0x35 ;  /* 0x00000035a4047836 */ /* 0x000fe20000000000 */
[----:B------:R-:W-:-:S03]  /*d7d0*/  IADD3 R8, P6, R16, R3, RZ ;  /* 0x0000000310087210 */ /* 0x000fc60007fde0ff */
[----:B------:R0:W-:Y:S01]  /*d7e0*/  @P4 STG.E.U8 desc[UR6][R10.64], R19 ;  /* 0x000000130a004986 */ /* 0x0001e2000c101106 */
[----:B------:R-:W-:Y:S01]  /*d7f0*/  ISETP.GE.AND P4, PT, R12, UR8, PT ;  /* 0x000000080c007c0c */ /* 0x000fe2000bf86270 */
[C---:B------:R-:W-:Y:S01]  /*d800*/  IMAD.X R9, R13.reuse, 0x1, R2, P6 ;  /* 0x000000010d097824 */ /* 0x040fe200030e0602 */
[CC--:B------:R-:W-:Y:S01]  /*d810*/  IADD3 R12, P6, R16.reuse, R20.reuse, RZ ;  /* 0x00000014100c7210 */ /* 0x0c0fe20007fde0ff */
[----:B------:R-:W-:Y:S01]  /*d820*/  ULDC UR8, c[0x0][0x228] ;  /* 0x00008a0000087ab9 */ /* 0x000fe20000000800 */
[----:B------:R-:W-:Y:S01]  /*d830*/  VIADD R16, R16, UR4 ;  /* 0x0000000410107c36 */ /* 0x000fe20008000000 */
[----:B------:R-:W-:Y:S01]  /*d840*/  ULDC UR4, c[0x0][0x248] ;  /* 0x0000920000047ab9 */ /* 0x000fe20000000800 */
[----:B------:R1:W-:Y:S01]  /*d850*/  @P5 STG.E.U8 desc[UR6][R8.64], R15 ;  /* 0x0000000f08005986 */ /* 0x0003e2000c101106 */
[----:B------:R-:W-:Y:S01]  /*d860*/  IMAD.X R13, R13, 0x1, R21, P6 ;  /* 0x000000010d0d7824 */ /* 0x000fe200030e0615 */
[C---:B------:R-:W-:Y:S01]  /*d870*/  ISETP.LT.AND P5, PT, R165.reuse, UR8, !P2 ;  /* 0x00000008a5007c0c */ /* 0x040fe2000d7a1270 */
[----:B------:R-:W-:Y:S01]  /*d880*/  ULDC UR8, c[0x0][0x228] ;  /* 0x00008a0000087ab9 */ /* 0x000fe20000000800 */
[----:B------:R-:W-:Y:S01]  /*d890*/  SHF.R.S32.HI R18, RZ, 0x1f, R16 ;  /* 0x0000001fff127819 */ /* 0x000fe20000011410 */
[C---:B------:R-:W-:Y:S01]  /*d8a0*/  VIADD R14, R16.reuse, UR4 ;  /* 0x00000004100e7c36 */ /* 0x040fe20008000000 */
[----:B------:R2:W-:Y:S01]  /*d8b0*/  @P3 STG.E.U8 desc[UR6][R12.64], R17 ;  /* 0x000000110c003986 */ /* 0x0005e2000c101106 */
[----:B0-----:R-:W-:Y:S01]  /*d8c0*/  IADD3 R10, P3, R16, R3, RZ ;  /* 0x00000003100a7210 */ /* 0x001fe20007f7e0ff */
[----:B------:R-:W-:Y:S01]  /*d8d0*/  ULDC UR4, c[0x0][0x248] ;  /* 0x0000920000047ab9 */ /* 0x000fe20000000800 */
[----:B------:R-:W-:Y:S01]  /*d8e0*/  ISETP.LT.AND P2, PT, R168, UR8, !P2 ;  /* 0x00000008a8007c0c */ /* 0x000fe2000d741270 */
[----:B------:R-:W-:Y:S01]  /*d8f0*/  ULDC UR8, c[0x0][0x228] ;  /* 0x00008a0000087ab9 */ /* 0x000fe20000000800 */
[----:B------:R-:W-:Y:S01]  /*d900*/  ISETP.LT.AND P6, PT, R165, UR10, !P1 ;  /* 0x0000000aa5007c0c */ /* 0x000fe2000cfc1270 */
[----:B------:R-:W-:Y:S01]  /*d910*/  IMAD.X R11, R18, 0x1, R2, P3 ;  /* 0x00000001120b7824 */ /* 0x000fe200018e0602 */
[----:B-1----:R-:W-:Y:S01]  /*d920*/  PRMT R15, R5, 0x7770, RZ ;  /* 0x00007770050f7816 */ /* 0x002fe200000000ff */
[----:B------:R-:W-:Y:S01]  /*d930*/  ULDC UR10, c[0x0][0x228] ;  /* 0x00008a00000a7ab9 */ /* 0x000fe20000000800 */
[----:B------:R-:W-:-:S02]  /*d940*/  IADD3 R8, P3, R16, R20, RZ ;  /* 0x0000001410087210 */ /* 0x000fc40007f7e0ff */
[----:B------:R-:W-:Y:S01]  /*d950*/  SHF.R.S32.HI R16, RZ, 0x1f, R14 ;  /* 0x0000001fff107819 */ /* 0x000fe2000001140e */
[----:B------:R0:W-:Y:S01]  /*d960*/  @P5 STG.E.U8 desc[UR6][R10.64], R15 ;  /* 0x0000000f0a005986 */ /* 0x0001e2000c101106 */
[-C--:B--2---:R-:W-:Y:S01]  /*d970*/  IADD3 R12, P5, R14, R3.reuse, RZ ;  /* 0x000000030e0c7210 */ /* 0x084fe20007fbe0ff */
[--C-:B------:R-:W-:Y:S01]  /*d980*/  IMAD.X R9, R18, 0x1, R21.reuse, P3 ;  /* 0x0000000112097824 */ /* 0x100fe200018e0615 */
[C---:B------:R-:W-:Y:S02]  /*d990*/  PRMT R19, R5.reuse, 0x7771, RZ ;  /* 0x0000777105137816 */ /* 0x040fe400000000ff */
[----:B------:R-:W-:Y:S01]  /*d9a0*/  ISETP.LT.AND P1, PT, R168, UR8, !P1 ;  /* 0x00000008a8007c0c */ /* 0x000fe2000cf21270 */
[--C-:B------:R-:W-:Y:S01]  /*d9b0*/  IMAD.X R13, R16, 0x1, R2.reuse, P5 ;  /* 0x00000001100d7824 */ /* 0x100fe200028e0602 */
[----:B------:R-:W-:Y:S01]  /*d9c0*/  PRMT R17, R5, 0x7772, RZ ;  /* 0x0000777205117816 */ /* 0x000fe200000000ff */
[----:B------:R1:W-:Y:S01]  /*d9d0*/  @P2 STG.E.U8 desc[UR6][R8.64], R19 ;  /* 0x0000001308002986 */ /* 0x0003e2000c101106 */
[----:B------:R-:W-:Y:S01]  /*d9e0*/  ISETP.GE.AND P3, PT, R4, UR25, PT ;  /* 0x0000001904007c0c */ /* 0x000fe2000bf66270 */
[----:B------:R-:W-:Y:S01]  /*d9f0*/  ULDC UR8, c[0x0][0x228] ;  /* 0x00008a0000087ab9 */ /* 0x000fe20000000800 */
[----:B------:R-:W-:Y:S01]  /*da00*/  ISETP.LT.AND P5, PT, R165, UR10, !P4 ;  /* 0x0000000aa5007c0c */ /* 0x000fe2000e7a1270 */
[C---:B0-----:R-:W-:Y:S01]  /*da10*/  VIADD R15, R14.reuse, UR4 ;  /* 0x000000040e0f7c36 */ /* 0x041fe20008000000 */
[----:B------:R-:W-:Y:S01]  /*da20*/  IADD3 R10, P2, R14, R20, RZ ;  /* 0x000000140e0a7210 */ /* 0x000fe20007f5e0ff */
[----:B------:R0:W-:Y:S01]  /*da30*/  @P6 STG.E.U8 desc[UR6][R12.64], R17 ;  /* 0x000000110c006986 */ /* 0x0001e2000c101106 */
[----:B------:R-:W-:Y:S01]  /*da40*/  VIADD R14, R164, 0x36 ;  /* 0x00000036a40e7836 */ /* 0x000fe20000000000 */
[----:B------:R-:W-:Y:S01]  /*da50*/  ISETP.LT.AND P4, PT, R168, UR8, !P4 ;  /* 0x00000008a8007c0c */ /* 0x000fe2000e781270 */
[----:B------:R-:W-:Y:S01]  /*da60*/  ULDC UR4, c[0x0][0x248] ;  /* 0x0000920000047ab9 */ /* 0x000fe20000000800 */
[----:B------:R-:W-:Y:S01]  /*da70*/  IMAD.X R11, R16, 0x1, R21, P2 ;  /* 0x00000001100b7824 */ /* 0x000fe200010e0615 */
[----:B------:R-:W-:Y:S01]  /*da80*/  SHF.R.S32.HI R18, RZ, 0x1f, R15 ;  /* 0x0000001fff127819 */ /* 0x000fe2000001140f */
[----:B-1----:R-:W-:Y:S01]  /*da90*/  VIADD R8, R164, 0x37 ;  /* 0x00000037a4087836 */ /* 0x002fe20000000000 */
[C---:B------:R-:W-:Y:S01]  /*daa0*/  IADD3 R4, P6, R15.reuse, R3, RZ ;  /* 0x000000030f047210 */ /* 0x040fe20007fde0ff */
[----:B------:R-:W-:Y:S01]  /*dab0*/  ULDC UR10, c[0x0][0x228] ;  /* 0x00008a00000a7ab9 */ /* 0x000fe20000000800 */
[----:B------:R-:W-:Y:S01]  /*dac0*/  ISETP.GE.AND P2, PT, R14, UR23, PT ;  /* 0x000000170e007c0c */ /* 0x000fe2000bf46270 */
[----:B------:R-:W-:Y:S01]  /*dad0*/  VIADD R14, R15, UR4 ;  /* 0x000000040f0e7c36 */ /* 0x000fe20008000000 */
[----:B------:R-:W-:Y:S01]  /*dae0*/  ULDC UR8, c[0x0][0x228] ;  /* 0x00008a0000087ab9 */ /* 0x000fe20000000800 */
[----:B0-----:R-:W-:Y:S01]  /*daf0*/  PRMT R17, R5, 0x7773, RZ ;  /* 0x0000777305117816 */ /* 0x001fe200000000ff */
[----:B------:R-:W-:Y:S01]  /*db00*/  IMAD.X R5, R18, 0x1, R2, P6 ;  /* 0x0000000112057824 */ /* 0x000fe200030e0602 */
[C---:B------:R-:W-:Y:S01]  /*db10*/  PRMT R13, R6.reuse, 0x7770, RZ ;  /* 0x00007770060d7816 */ /* 0x040fe200000000ff */
[----:B------:R-:W-:Y:S01]  /*db20*/  ULDC UR4, c[0x0][0x248] ;  /* 0x0000920000047ab9 */ /* 0x000fe20000000800 */
[----:B------:R-:W-:Y:S01]  /*db30*/  PRMT R19, R6, 0x7772, RZ ;  /* 0x0000777206137816 */ /* 0x000fe200000000ff */
[----:B------:R0:W-:Y:S01]  /*db40*/  @P1 STG.E.U8 desc[UR6][R10.64], R17 ;  /* 0x000000110a001986 */ /* 0x0001e2000c101106 */
[----:B------:R-:W-:-:S02]  /*db50*/  ISETP.GE.AND P1, PT, R8, UR21, PT ;  /* 0x0000001508007c0c */ /* 0x000fc4000bf26270 */
[-C--:B------:R-:W-:Y:S01]  /*db60*/  IADD3 R8, P6, R15, R20.reuse, RZ ;  /* 0x000000140f087210 */ /* 0x080fe20007fde0ff */
[----:B------:R1:W-:Y:S01]  /*db70*/  @P5 STG.E.U8 desc[UR6][R4.64], R13 ;  /* 0x0000000d04005986 */ /* 0x0003e2000c101106 */
[----:B------:R-:W-:Y:S01]  /*db80*/  ISETP.LT.AND P5, PT, R165, UR10, !P3 ;  /* 0x0000000aa5007c0c */ /* 0x000fe2000dfa1270 */
[----:B------:R-:W-:Y:S01]  /*db90*/  ULDC UR10, c[0x0][0x228] ;  /* 0x00008a00000a7ab9 */ /* 0x000fe20000000800 */
[----:B------:R-:W-:Y:S01]  /*dba0*/  SHF.R.S32.HI R15, RZ, 0x1f, R14 ;  /* 0x0000001fff0f7819 */ /* 0x000fe2000001140e */
[--C-:B------:R-:W-:Y:S01]  /*dbb0*/  IMAD.X R9, R18, 0x1, R21.reuse, P6 ;  /* 0x0000000112097824 */ /* 0x100fe200030e0615 */
[----:B------:R-:W-:Y:S01]  /*dbc0*/  ISETP.LT.AND P3, PT, R168, UR8, !P3 ;  /* 0x00000008a8007c0c */ /* 0x000fe2000df61270 */
[----:B------:R-:W-:Y:S01]  /*dbd0*/  ULDC UR8, c[0x0][0x228] ;  /* 0x00008a0000087ab9 */ /* 0x000fe20000000800 */
[----:B0-----:R-:W-:Y:S01]  /*dbe0*/  PRMT R11, R6, 0x7771, RZ ;  /* 0x00007771060b7816 */ /* 0x001fe200000000ff */
[----:B------:R-:W-:Y:S01]  /*dbf0*/  VIADD R10, R164, 0x38 ;  /* 0x00000038a40a7836 */ /* 0x000fe20000000000 */
[----:B------:R-:W-:Y:S01]  /*dc00*/  PRMT R17, R6, 0x7773, RZ ;  /* 0x0000777306117816 */ /* 0x000fe200000000ff */
[C---:B------:R-:W-:Y:S01]  /*dc10*/  VIADD R6, R14.reuse, UR4 ;  /* 0x000000040e067c36 */ /* 0x040fe20008000000 */
[-C--:B-1----:R-:W-:Y:S01]  /*dc20*/  IADD3 R4, P6, R14, R3.reuse, RZ ;  /* 0x000000030e047210 */ /* 0x082fe20007fde0ff */
[----:B------:R-:W-:Y:S01]  /*dc30*/  @P4 STG.E.U8 desc[UR6][R8.64], R11 ;  /* 0x0000000b08004986 */ /* 0x000fe2000c101106 */
[----:B------:R-:W-:Y:S01]  /*dc40*/  ISETP.GE.AND P4, PT, R10, UR19, PT ;  /* 0x000000130a007c0c */ /* 0x000fe2000bf86270 */
[----:B------:R-:W-:Y:S01]  /*dc50*/  ULDC UR4, c[0x0][0x248] ;  /* 0x0000920000047ab9 */ /* 0x000fe20000000800 */
[----:B------:R-:W-:Y:S01]  /*dc60*/  SHF.R.S32.HI R18, RZ, 0x1f, R6 ;  /* 0x0000001fff127819 */ /* 0x000fe20000011406 */
[----:B------:R-:W-:Y:S01]  /*dc70*/  IMAD.X R5, R15, 0x1, R2, P6 ;  /* 0x000000010f057824 */ /* 0x000fe200030e0602 */
[----:B------:R0:W1:Y:S01]  /*dc80*/  LDS.128 R8, [R0] ;  /* 0x0000000000087984 */ /* 0x0000620000000c00 */
[-C--:B------:R-:W-:Y:S01]  /*dc90*/  IADD3 R12, P6, R14, R20.reuse, RZ ;  /* 0x000000140e0c7210 */ /* 0x080fe20007fde0ff */
[----:B------:R-:W-:Y:S01]  /*dca0*/  VIADD R16, R6, UR4 ;  /* 0x0000000406107c36 */ /* 0x000fe20008000000 */
[----:B------:R-:W-:Y:S01]  /*dcb0*/  ULDC UR4, c[0x0][0x248] ;  /* 0x0000920000047ab9 */ /* 0x000fe20000000800 */
[----:B------:R2:W-:Y:S01]  /*dcc0*/  @P5 STG.E.U8 desc[UR6][R4.64], R19 ;  /* 0x0000001304005986 */ /* 0x0005e2000c101106 */
[----:B------:R-:W-:Y:S01]  /*dcd0*/  ISETP.LT.AND P5, PT, R165, UR8, !P2 ;  /* 0x00000008a5007c0c */ /* 0x000fe2000d7a1270 */
[--C-:B------:R-:W-:Y:S01]  /*dce0*/  IMAD.X R13, R15, 0x1, R21.reuse, P6 ;  /* 0x000000010f0d7824 */ /* 0x100fe200030e0615 */
[----:B------:R-:W-:Y:S01]  /*dcf0*/  ULDC UR8, c[0x0][0x228] ;  /* 0x00008a0000087ab9 */ /* 0x000fe20000000800 */
[----:B------:R-:W-:Y:S01]  /*dd00*/  ISETP.LT.AND P6, PT, R165, UR10, !P1 ;  /* 0x0000000aa5007c0c */ /* 0x000fe2000cfc1270 */
[----:B------:R-:W-:Y:S01]  /*dd10*/  ULDC UR10, c[0x0][0x228] ;  /* 0x00008a00000a7ab9 */ /* 0x000fe20000000800 */
[----:B------:R-:W-:Y:S01]  /*dd20*/  ISETP.LT.AND P2, PT, R168, UR8, !P2 ;  /* 0x00000008a8007c0c */ /* 0x000fe2000d741270 */
[----:B------:R3:W-:Y:S01]  /*dd30*/  @P3 STG.E.U8 desc[UR6][R12.64], R17 ;  /* 0x000000110c003986 */ /* 0x0007e2000c101106 */
[-C--:B------:R-:W-:Y:S01]  /*dd40*/  IADD3 R14, P3, R6, R3.reuse, RZ ;  /* 0x00000003060e7210 */ /* 0x080fe20007f7e0ff */
[----:B------:R-:W-:Y:S01]  /*dd50*/  ULDC UR8, c[0x0][0x228] ;  /* 0x00008a0000087ab9 */ /* 0x000fe20000000800 */
[----:B------:R-:W-:Y:S01]  /*dd60*/  SHF.R.S32.HI R22, RZ, 0x1f, R16 ;  /* 0x0000001fff167819 */ /* 0x000fe20000011410 */
[----:B0-----:R-:W-:Y:S01]  /*dd70*/  VIADD R0, R164, 0x39 ;  /* 0x00000039a4007836 */ /* 0x001fe20000000000 */
[C---:B--2---:R-:W-:Y:S01]  /*dd80*/  PRMT R19, R7.reuse, 0x7771, RZ ;  /* 0x0000777107137816 */ /* 0x044fe200000000ff */
[----:B------:R-:W-:Y:S01]  /*dd90*/  IMAD.X R15, R18, 0x1, R2, P3 ;  /* 0x00000001120f7824 */ /* 0x000fe200018e0602 */
[-C--:B------:R-:W-:Y:S01]  /*dda0*/  IADD3 R4, P3, R6, R20.reuse, RZ ;  /* 0x0000001406047210 */ /* 0x080fe20007f7e0ff */
[----:B------:R-:W-:Y:S01]  /*ddb0*/  VIADD R6, R16, UR4 ;  /* 0x0000000410067c36 */ /* 0x000fe20008000000 */
[----:B------:R-:W-:Y:S01]  /*ddc0*/  ISETP.LT.AND P1, PT, R168, UR8, !P1 ;  /* 0x00000008a8007c0c */ /* 0x000fe2000cf21270 */
[----:B------:R-:W-:Y:S01]  /*ddd0*/  ULDC UR4, c[0x0][0x248] ;  /* 0x0000920000047ab9 */ /* 0x000fe20000000800 */
[----:B------:R0:W-:Y:S01]  /*dde0*/  @P5 STG.E.U8 desc[UR6][R14.64], R23 ;  /* 0x000000170e005986 */ /* 0x0001e2000c101106 */
[-C--:B---3--:R-:W-:Y:S01]  /*ddf0*/  IADD3 R12, P5, R16, R3.reuse, RZ ;  /* 0x00000003100c7210 */ /* 0x088fe20007fbe0ff */
[--C-:B------:R-:W-:Y:S01]  /*de00*/  IMAD.X R5, R18, 0x1, R21.reuse, P3 ;  /* 0x0000000112057824 */ /* 0x100fe200018e0615 */
[----:B------:R-:W-:Y:S01]  /*de10*/  PRMT R17, R7, 0x7772, RZ ;  /* 0x0000777207117816 */ /* 0x000fe200000000ff */
[----:B------:R-:W-:Y:S01]  /*de20*/  ULDC UR8, c[0x0][0x228] ;  /* 0x00008a0000087ab9 */ /* 0x000fe20000000800 */
[----:B------:R-:W-:Y:S01]  /*de30*/  SHF.R.S32.HI R18, RZ, 0x1f, R6 ;  /* 0x0000001fff127819 */ /* 0x000fe20000011406 */
[----:B------:R-:W-:Y:S01]  /*de40*/  IMAD.X R13, R22, 0x1, R2, P5 ;  /* 0x00000001160d7824 */ /* 0x000fe200028e0602 */
[----:B------:R2:W-:Y:S01]  /*de50*/  @P2 STG.E.U8 desc[UR6][R4.64], R19 ;  /* 0x0000001304002986 */ /* 0x0005e2000c101106 */
[----:B------:R-:W-:Y:S01]  /*de60*/  ISETP.LT.AND P5, PT, R165, UR10, !P4 ;  /* 0x0000000aa5007c0c */ /* 0x000fe2000e7a1270 */
[----:B------:R-:W-:Y:S01]  /*de70*/  ULDC UR10, c[0x0][0x228] ;  /* 0x00008a00000a7ab9 */ /* 0x000fe20000000800 */
[----:B------:R-:W-:Y:S01]  /*de80*/  ISETP.GE.AND P3, PT, R0, UR17, PT ;  /* 0x0000001100007c0c */ /* 0x000fe2000bf66270 */
[----:B------:R3:W-:Y:S01]  /*de90*/  @P6 STG.E.U8 desc[UR6][R12.64], R17 ;  /* 0x000000110c006986 */ /* 0x0007e2000c101106 */
[----:B0-----:R-:W-:Y:S01]  /*dea0*/  IADD3 R14, P2, R16, R20, RZ ;  /* 0x00000014100e7210 */ /* 0x001fe20007f5e0ff */
[----:B------:R-:W-:Y:S01]  /*deb0*/  VIADD R16, R6, UR4 ;  /* 0x0000000406107c36 */ /* 0x000fe20008000000 */
[----:B------:R-:W-:Y:S01]  /*dec0*/  ISETP.LT.AND P4, PT, R168, UR8, !P4 ;  /* 0x00000008a8007c0c */ /* 0x000fe2000e781270 */
[----:B------:R-:W-:Y:S01]  /*ded0*/  ULDC UR8, c[0x0][0x228] ;  /* 0x00008a0000087ab9 */ /* 0x000fe20000000800 */
[----:B------:R-:W-:Y:S01]  /*dee0*/  VIADD R0, R164, 0x3a ;  /* 0x0000003aa4007836 */ /* 0x000fe20000000000 */
[----:B------:R-:W-:Y:S01]  /*def0*/  ULDC UR4, c[0x0][0x248] ;  /* 0x0000920000047ab9 */ /* 0x000fe20000000800 */
[----:B------:R-:W-:Y:S01]  /*df00*/  IMAD.X R15, R22, 0x1, R21, P2 ;  /* 0x00000001160f7824 */ /* 0x000fe200010e0615 */
[----:B--2---:R-:W-:-:S02]  /*df10*/  IADD3 R4, P6, R6, R3, RZ ;  /* 0x0000000306047210 */ /* 0x004fc40007fde0ff */
[----:B-1----:R-:W-:Y:S02]  /*df20*/  PRMT R19, R8, 0x7771, RZ ;  /* 0x0000777108137816 */ /* 0x002fe400000000ff */
[----:B---3--:R-:W-:Y:S01]  /*df30*/  PRMT R13, R7, 0x7773, RZ ;  /* 0x00007773070d7816 */ /* 0x008fe200000000ff */
[----:B------:R-:W-:Y:S01]  /*df40*/  IMAD.X R5, R18, 0x1, R2, P6 ;  /* 0x0000000112057824 */ /* 0x000fe200030e0602 */
[----:B------:R-:W-:Y:S02]  /*df50*/  PRMT R17, R8, 0x7770, RZ ;  /* 0x0000777008117816 */ /* 0x000fe400000000ff */
[----:B------:R-:W-:Y:S01]  /*df60*/  IADD3 R6, P6, R6, R20, RZ ;  /* 0x0000001406067210 */ /* 0x000fe20007fde0ff */
[----:B------:R0:W-:Y:S01]  /*df70*/  @P1 STG.E.U8 desc[UR6][R14.64], R13 ;  /* 0x0000000d0e001986 */ /* 0x0001e2000c101106 */
[----:B------:R-:W-:Y:S01]  /*df80*/  ISETP.GE.AND P2, PT, R0, UR15, PT ;  /* 0x0000000f00007c0c */ /* 0x000fe2000bf46270 */
[----:B------:R-:W-:Y:S01]  /*df90*/  VIADD R0, R164, 0x3b ;  /* 0x0000003ba4007836 */ /* 0x000fe20000000000 */
[----:B------:R-:W-:Y:S01]  /*dfa0*/  PRMT R25, R10, 0x7772, RZ ;  /* 0x000077720a197816 */ /* 0x000fe200000000ff */
[----:B------:R1:W-:Y:S01]  /*dfb0*/  @P5 STG.E.U8 desc[UR6][R4.64], R17 ;  /* 0x0000001104005986 */ /* 0x0003e2000c101106 */
[----:B------:R-:W-:Y:S01]  /*dfc0*/  IMAD.X R7, R18, 0x1, R21, P6 ;  /* 0x0000000112077824 */ /* 0x000fe200030e0615 */
[----:B------:R-:W-:Y:S01]  /*dfd0*/  ISETP.LT.AND P5, PT, R165, UR10, !P3 ;  /* 0x0000000aa5007c0c */ /* 0x000fe2000dfa1270 */
[----:B------:R-:W-:Y:S01]  /*dfe0*/  ULDC UR10, c[0x0][0x228] ;  /* 0x00008a00000a7ab9 */ /* 0x000fe20000000800 */
[----:B------:R-:W-:Y:S01]  /*dff0*/  ISETP.LT.AND P3, PT, R168, UR8, !P3 ;  /* 0x00000008a8007c0c */ /* 0x000fe2000df61270 */
[----:B------:R-:W-:Y:S01]  /*e000*/  ULDC UR8, c[0x0][0x228] ;  /* 0x00008a0000087ab9 */ /* 0x000fe20000000800 */
[----:B------:R2:W-:Y:S01]  /*e010*/  @P4 STG.E.U8 desc[UR6][R6.64], R19 ;  /* 0x0000001306004986 */ /* 0x0005e2000c101106 */
[----:B------:R-:W-:Y:S01]  /*e020*/  ISETP.GE.AND P1, PT, R0, UR13, PT ;  /* 0x0000000d00007c0c */ /* 0x000fe2000bf26270 */
[----:B------:R-:W-:Y:S01]  /*e030*/  VIADD R0, R164, 0x3c ;  /* 0x0000003ca4007836 */ /* 0x000fe20000000000 */
[----:B0-----:R-:W-:-:S02]  /*e040*/  SHF.R.S32.HI R13, RZ, 0x1f, R16 ;  /* 0x0000001fff0d7819 */ /* 0x001fc40000011410 */
[----:B------:R-:W-:Y:S02]  /*e050*/  PRMT R15, R8, 0x7773, RZ ;  /* 0x00007773080f7816 */ /* 0x000fe400000000ff */
[-C--:B-1----:R-:W-:Y:S02]  /*e060*/  IADD3 R4, P6, R16, R3.reuse, RZ ;  /* 0x0000000310047210 */ /* 0x082fe40007fde0ff */
[----:B------:R-:W-:Y:S02]  /*e070*/  PRMT R17, R8, 0x7772, RZ ;  /* 0x0000777208117816 */ /* 0x000fe400000000ff */
[----:B------:R-:W-:Y:S01]  /*e080*/  ISETP.GE.AND P4, PT, R0, UR11, PT ;  /* 0x0000000b00007c0c */ /* 0x000fe2000bf86270 */
[----:B------:R-:W-:Y:S01]  /*e090*/  IMAD.X R5, R13, 0x1, R2, P6 ;  /* 0x000000010d057824 */ /* 0x000fe200030e0602 */
[CC--:B------:R-:W-:Y:S01]  /*e0a0*/  IADD3 R12, P6, R16.reuse, R20.reuse, RZ ;  /* 0x00000014100c7210 */ /* 0x0c0fe20007fde0ff */
[----:B------:R-:W-:Y:S01]  /*e0b0*/  VIADD R16, R16, UR4 ;  /* 0x0000000410107c36 */ /* 0x000fe20008000000 */
[----:B------:R-:W-:Y:S01]  /*e0c0*/  ULDC UR4, c[0x0][0x248] ;  /* 0x0000920000047ab9 */ /* 0x000fe20000000800 */
[----:B--2---:R-:W-:Y:S01]  /*e0d0*/  PRMT R19, R9, 0x7770, RZ ;  /* 0x0000777009137816 */ /* 0x004fe200000000ff */
[----:B------:R0:W-:Y:S01]  /*e0e0*/  @P5 STG.E.U8 desc[UR6][R4.64], R17 ;  /* 0x0000001104005986 */ /* 0x0001e2000c101106 */
[----:B------:R-:W-:Y:S01]  /*e0f0*/  IMAD.X R13, R13, 0x1, R21, P6 ;  /* 0x000000010d0d7824 */ /* 0x000fe200030e0615 */
[C---:B------:R-:W-:Y:S01]  /*e100*/  ISETP.LT.AND P5, PT, R165.reuse, UR8, !P2 ;  /* 0x00000008a5007c0c */ /* 0x040fe2000d7a1270 */
[----:B------:R-:W-:Y:S01]  /*e110*/  ULDC UR8, c[0x0][0x228] ;  /* 0x00008a0000087ab9 */ /* 0x000fe20000000800 */
[----:B------:R-:W-:Y:S01]  /*e120*/  SHF.R.S32.HI R14, RZ, 0x1f, R16 ;  /* 0x0000001fff0e7819 */ /* 0x000fe20000011410 */
[C---:B------:R-:W-:Y:S01]  /*e130*/  VIADD R8, R16.reuse, UR4 ;  /* 0x0000000410087c36 */ /* 0x040fe20008000000 */
[----:B------:R1:W-:Y:S01]  /*e140*/  @P3 STG.E.U8 desc[UR6][R12.64], R15 ;  /* 0x0000000f0c003986 */ /* 0x0003e2000c101106 */
[----:B------:R-:W-:Y:S01]  /*e150*/  IADD3 R6, P3, R16, R3, RZ ;  /* 0x0000000310067210 */ /* 0x000fe20007f7e0ff */
[----:B------:R-:W-:Y:S01]  /*e160*/  VIADD R0, R164, 0x3d ;  /* 0x0000003da4007836 */ /* 0x000fe20000000000 */
[----:B------:R-:W-:Y:S01]  /*e170*/  ISETP.LT.AND P6, PT, R165, UR10, !P1 ;  /* 0x0000000aa5007c0c */ /* 0x000fe2000cfc1270 */
[----:B------:R-:W-:Y:S01]  /*e180*/  ULDC UR4, c[0x0][0x248] ;  /* 0x0000920000047ab9 */ /* 0x000fe20000000800 */
[----:B------:R-:W-:Y:S01]  /*e190*/  ULDC UR10, c[0x0][0x228] ;  /* 0x00008a00000a7ab9 */ /* 0x000fe20000000800 */
[----:B------:R-:W-:Y:S01]  /*e1a0*/  IMAD.X R7, R14, 0x1, R2, P3 ;  /* 0x000000010e077824 */ /* 0x000fe200018e0602 */
[----:B------:R-:W-:Y:S01]  /*e1b0*/  ISETP.LT.AND P3, PT, R168, UR8, !P2 ;  /* 0x00000008a8007c0c */ /* 0x000fe2000d761270 */
[----:B------:R-:W-:Y:S01]  /*e1c0*/  ULDC UR8, c[0x0][0x228] ;  /* 0x00008a0000087ab9 */ /* 0x000fe20000000800 */
[----:B0-----:R-:W-:Y:S01]  /*e1d0*/  IADD3 R4, P2, R16, R20, RZ ;  /* 0x0000001410047210 */ /* 0x001fe20007f5e0ff */
[----:B------:R-:W-:Y:S01]  /*e1e0*/  VIADD R164, R164, 0x3e ;  /* 0x0000003ea4a47836 */ /* 0x000fe20000000000 */
[----:B------:R0:W-:Y:S01]  /*e1f0*/  @P5 STG.E.U8 desc[UR6][R6.64], R19 ;  /* 0x0000001306005986 */ /* 0x0001e2000c101106 */
[----:B------:R-:W-:-:S02]  /*e200*/  SHF.R.S32.HI R16, RZ, 0x1f, R8 ;  /* 0x0000001fff107819 */ /* 0x000fc40000011408 */
[-C--:B-1----:R-:W-:Y:S01]  /*e210*/  IADD3 R12, P5, R8, R3.reuse, RZ ;  /* 0x00000003080c7210 */ /* 0x082fe20007fbe0ff */
[----:B------:R-:W-:Y:S01]  /*e220*/  IMAD.X R5, R14, 0x1, R21, P2 ;  /* 0x000000010e057824 */ /* 0x000fe200010e0615 */
[C---:B------:R-:W-:Y:S02]  /*e230*/  PRMT R17, R9.reuse, 0x7771, RZ ;  /* 0x0000777109117816 */ /* 0x040fe400000000ff */
[----:B------:R-:W-:Y:S01]  /*e240*/  ISETP.GE.AND P2, PT, R0, UR9, PT ;  /* 0x0000000900007c0c */ /* 0x000fe2000bf46270 */
[----:B------:R-:W-:Y:S01]  /*e250*/  VIADD R0, R8, UR4 ;  /* 0x0000000408007c36 */ /* 0x000fe20008000000 */
[----:B------:R-:W-:Y:S01]  /*e260*/  PRMT R15, R9, 0x7772, RZ ;  /* 0x00007772090f7816 */ /* 0x000fe200000000ff */
[----:B------:R-:W-:Y:S01]  /*e270*/  IMAD.X R13, R16, 0x1, R2, P5 ;  /* 0x00000001100d7824 */ /* 0x000fe200028e0602 */
[----:B------:R1:W-:Y:S01]  /*e280*/  @P3 STG.E.U8 desc[UR6][R4.64], R17 ;  /* 0x0000001104003986 */ /* 0x0003e2000c101106 */
[----:B------:R-:W-:Y:S01]  /*e290*/  ULDC UR9, c[0x0][0x228] ;  /* 0x00008a0000097ab9 */ /* 0x000fe20000000800 */
[----:B------:R-:W-:Y:S01]  /*e2a0*/  SHF.R.S32.HI R14, RZ, 0x1f, R0 ;  /* 0x0000001fff0e7819 */ /* 0x000fe20000011400 */
[----:B------:R-:W-:Y:S01]  /*e2b0*/  ULDC UR4, c[0x0][0x248] ;  /* 0x0000920000047ab9 */ /* 0x000fe20000000800 */
[C---:B------:R-:W-:Y:S01]  /*e2c0*/  ISETP.LT.AND P1, PT, R168.reuse, UR8, !P1 ;  /* 0x00000008a8007c0c */ /* 0x040fe2000cf21270 */
[----:B------:R2:W-:Y:S01]  /*e2d0*/  @P6 STG.E.U8 desc[UR6][R12.64], R15 ;  /* 0x0000000f0c006986 */ /* 0x0005e2000c101106 */
[----:B------:R-:W-:Y:S01]  /*e2e0*/  ISETP.LT.AND P5, PT, R165, UR9, !P4 ;  /* 0x00000009a5007c0c */ /* 0x000fe2000e7a1270 */
[----:B------:R-:W-:Y:S01]  /*e2f0*/  ULDC UR8, c[0x0][0x228] ;  /* 0x00008a0000087ab9 */ /* 0x000fe20000000800 */
[----:B------:R-:W-:Y:S01]  /*e300*/  ISETP.LT.AND P4, PT, R168, UR10, !P4 ;  /* 0x0000000aa8007c0c */ /* 0x000fe2000e781270 */
[----:B------:R-:W-:Y:S01]  /*e310*/  ULDC UR9, c[0x0][0x228] ;  /* 0x00008a0000097ab9 */ /* 0x000fe20000000800 */
[----:B0-----:R-:W-:Y:S01]  /*e320*/  IADD3 R6, P6, R8, R20, RZ ;  /* 0x0000001408067210 */ /* 0x001fe20007fde0ff */
[----:B------:R-:W-:Y:S01]  /*e330*/  ULDC UR10, c[0x0][0x228] ;  /* 0x00008a00000a7ab9 */ /* 0x000fe20000000800 */
[----:B-1----:R-:W-:-:S02]  /*e340*/  IADD3 R4, P3, R0, R3, RZ ;  /* 0x0000000300047210 */ /* 0x002fc40007f7e0ff */
[----:B------:R-:W-:Y:S01]  /*e350*/  PRMT R17, R9, 0x7773, RZ ;  /* 0x0000777309117816 */ /* 0x000fe200000000ff */
[--C-:B------:R-:W-:Y:S01]  /*e360*/  IMAD.X R7, R16, 0x1, R21.reuse, P6 ;  /* 0x0000000110077824 */ /* 0x100fe200030e0615 */
[----:B------:R-:W-:Y:S01]  /*e370*/  ISETP.GE.AND P6, PT, R164, UR5, PT ;  /* 0x00000005a4007c0c */ /* 0x000fe2000bfc6270 */
[----:B------:R-:W-:Y:S01]  /*e380*/  IMAD.X R5, R14, 0x1, R2, P3 ;  /* 0x000000010e057824 */ /* 0x000fe200018e0602 */
[C---:B------:R-:W-:Y:S01]  /*e390*/  IADD3 R8, P3, R0.reuse, R20, RZ ;  /* 0x0000001400087210 */ /* 0x040fe20007f7e0ff */
[----:B------:R-:W-:Y:S01]  /*e3a0*/  VIADD R0, R0, UR4 ;  /* 0x0000000400007c36 */ /* 0x000fe20008000000 */
[C---:B--2---:R-:W-:Y:S01]  /*e3b0*/  PRMT R15, R10.reuse, 0x7770, RZ ;  /* 0x000077700a0f7816 */ /* 0x044fe200000000ff */
[----:B------:R-:W-:Y:S01]  /*e3c0*/  ULDC UR5, c[0x0][0x248] ;  /* 0x0000920000057ab9 */ /* 0x000fe20000000800 */
[----:B------:R-:W-:Y:S01]  /*e3d0*/  PRMT R13, R10, 0x7771, RZ ;  /* 0x000077710a0d7816 */ /* 0x000fe200000000ff */
[----:B------:R-:W-:Y:S01]  /*e3e0*/  IMAD.X R9, R14, 0x1, R21, P3 ;  /* 0x000000010e097824 */ /* 0x000fe200018e0615 */
[----:B------:R0:W-:Y:S01]  /*e3f0*/  @P1 STG.E.U8 desc[UR6][R6.64], R17 ;  /* 0x0000001106001986 */ /* 0x0001e2000c101106 */
[----:B------:R-:W-:Y:S01]  /*e400*/  VIADD R12, R0, UR5 ;  /* 0x00000005000c7c36 */ /* 0x000fe20008000000 */
[----:B------:R-:W-:Y:S01]  /*e410*/  ULDC UR4, c[0x0][0x248] ;  /* 0x0000920000047ab9 */ /* 0x000fe20000000800 */
[----:B------:R-:W-:Y:S01]  /*e420*/  ULDC UR5, c[0x0][0x228] ;  /* 0x00008a0000057ab9 */ /* 0x000fe20000000800 */
[----:B------:R1:W-:Y:S01]  /*e430*/  @P5 STG.E.U8 desc[UR6][R4.64], R15 ;  /* 0x0000000f04005986 */ /* 0x0003e2000c101106 */
[----:B------:R-:W-:-:S02]  /*e440*/  ISETP.LT.AND P1, PT, R165, UR10, !P0 ;  /* 0x0000000aa5007c0c */ /* 0x000fc4000c721270 */
[----:B------:R-:W-:Y:S01]  /*e450*/  ISETP.LT.AND P0, PT, R168, UR5, !P0 ;  /* 0x00000005a8007c0c */ /* 0x000fe2000c701270 */
[----:B------:R2:W-:Y:S01]  /*e460*/  @P4 STG.E.U8 desc[UR6][R8.64], R13 ;  /* 0x0000000d08004986 */ /* 0x0005e2000c101106 */
[----:B------:R-:W-:Y:S02]  /*e470*/  PRMT R23, R10, 0x7773, RZ ;  /* 0x000077730a177816 */ /* 0x000fe400000000ff */
[----:B------:R-:W-:Y:S02]  /*e480*/  PRMT R19, R11, 0x7771, RZ ;  /* 0x000077710b137816 */ /* 0x000fe400000000ff */
[----:B0-----:R-:W-:Y:S02]  /*e490*/  SHF.R.S32.HI R7, RZ, 0x1f, R0 ;  /* 0x0000001fff077819 */ /* 0x001fe40000011400 */
[C---:B------:R-:W-:Y:S02]  /*e4a0*/  IADD3 R6, P4, R0.reuse, R20, RZ ;  /* 0x0000001400067210 */ /* 0x040fe40007f9e0ff */
[----:B-1----:R-:W-:Y:S01]  /*e4b0*/  IADD3 R4, P3, R0, R3, RZ ;  /* 0x0000000300047210 */ /* 0x002fe20007f7e0ff */
[----:B------:R-:W-:Y:S01]  /*e4c0*/  VIADD R0, R12, UR4 ;  /* 0x000000040c007c36 */ /* 0x000fe20008000000 */
[----:B------:R-:W-:Y:S01]  /*e4d0*/  ULDC UR4, c[0x0][0x228] ;  /* 0x00008a0000047ab9 */ /* 0x000fe20000000800 */
[----:B--2---:R-:W-:-:S02]  /*e4e0*/  SHF.R.S32.HI R13, RZ, 0x1f, R12 ;  /* 0x0000001fff0d7819 */ /* 0x004fc4000001140c */
[C---:B------:R-:W-:Y:S01]  /*e4f0*/  IADD3 R8, P5, R12.reuse, R3, RZ ;  /* 0x000000030c087210 */ /* 0x040fe20007fbe0ff */
[C---:B------:R-:W-:Y:S01]  /*e500*/  IMAD.X R5, R7.reuse, 0x1, R2, P3 ;  /* 0x0000000107057824 */ /* 0x040fe200018e0602 */
[----:B------:R-:W-:Y:S01]  /*e510*/  SHF.R.S32.HI R16, RZ, 0x1f, R0 ;  /* 0x0000001fff107819 */ /* 0x000fe20000011400 */
[--C-:B------:R-:W-:Y:S01]  /*e520*/  IMAD.X R7, R7, 0x1, R21.reuse, P4 ;  /* 0x0000000107077824 */ /* 0x100fe200020e0615 */
[----:B------:R-:W-:Y:S01]  /*e530*/  IADD3 R12, P4, R12, R20, RZ ;  /* 0x000000140c0c7210 */ /* 0x000fe20007f9e0ff */
[----:B------:R-:W-:Y:S01]  /*e540*/  IMAD.X R9, R13, 0x1, R2, P5 ;  /* 0x000000010d097824 */ /* 0x000fe200028e0602 */
[----:B------:R-:W-:Y:S02]  /*e550*/  ISETP.LT.AND P5, PT, R165, UR8, !P2 ;  /* 0x00000008a5007c0c */ /* 0x000fe4000d7a1270 */
[----:B------:R-:W-:Y:S01]  /*e560*/  ISETP.LT.AND P2, PT, R168, UR4, !P2 ;  /* 0x00000004a8007c0c */ /* 0x000fe2000d741270 */
[----:B------:R-:W-:Y:S01]  /*e570*/  IMAD.X R13, R13, 0x1, R21, P4 ;  /* 0x000000010d0d7824 */ /* 0x000fe200020e0615 */
[----:B------:R-:W-:Y:S01]  /*e580*/  ULDC UR4, c[0x0][0x228] ;  /* 0x00008a0000047ab9 */ /* 0x000fe20000000800 */
[----:B------:R-:W-:-:S02]  /*e590*/  ISETP.LT.AND P4, PT, R165, UR9, !P6 ;  /* 0x00000009a5007c0c */ /* 0x000fc4000f781270 */
[----:B------:R-:W-:Y:S02]  /*e5a0*/  ISETP.LT.AND P6, PT, R168, UR4, !P6 ;  /* 0x00000004a8007c0c */ /* 0x000fe4000f7c1270 */
[----:B------:R-:W-:Y:S02]  /*e5b0*/  IADD3 R14, P3, R0, R3, RZ ;  /* 0x00000003000e7210 */ /* 0x000fe40007f7e0ff */
[C---:B------:R-:W-:Y:S02]  /*e5c0*/  PRMT R3, R11.reuse, 0x7773, RZ ;  /* 0x000077730b037816 */ /* 0x040fe400000000ff */
[C---:B------:R-:W-:Y:S01]  /*e5d0*/  PRMT R17, R11.reuse, 0x7772, RZ ;  /* 0x000077720b117816 */ /* 0x040fe200000000ff */
[----:B------:R-:W-:Y:S01]  /*e5e0*/  IMAD.X R15, R16, 0x1, R2, P3 ;  /* 0x00000001100f7824 */ /* 0x000fe200018e0602 */
[----:B------:R-:W-:Y:S01]  /*e5f0*/  PRMT R11, R11, 0x7770, RZ ;  /* 0x000077700b0b7816 */ /* 0x000fe200000000ff */
[----:B------:R0:W-:Y:S01]  /*e600*/  @P5 STG.E.U8 desc[UR6][R4.64], R25 ;  /* 0x0000001904005986 */ /* 0x0001e2000c101106 */
[----:B------:R-:W-:-:S03]  /*e610*/  IADD3 R20, P3, R0, R20, RZ ;  /* 0x0000001400147210 */ /* 0x000fc60007f7e0ff */
[----:B------:R0:W-:Y:S02]  /*e620*/  @P2 STG.E.U8 desc[UR6][R6.64], R23 ;  /* 0x0000001706002986 */ /* 0x0001e4000c101106 */
[----:B------:R-:W-:Y:S02]  /*e630*/  IMAD.X R21, R16, 0x1, R21, P3 ;  /* 0x0000000110157824 */ /* 0x000fe400018e0615 */
[----:B------:R0:W-:Y:S04]  /*e640*/  @P4 STG.E.U8 desc[UR6][R8.64], R11 ;  /* 0x0000000b08004986 */ /* 0x0001e8000c101106 */
[----:B------:R0:W-:Y:S04]  /*e650*/  @P6 STG.E.U8 desc[UR6][R12.64], R19 ;  /* 0x000000130c006986 */ /* 0x0001e8000c101106 */
[----:B------:R0:W-:Y:S01]  /*e660*/  @P1 STG.E.U8 desc[UR6][R14.64], R17 ;  /* 0x000000110e001986 */ /* 0x0001e2000c101106 */
[----:B------:R-:W-:Y:S05]  /*e670*/  @!P0 EXIT ;  /* 0x000000000000894d */ /* 0x000fea0003800000 */
[----:B------:R-:W-:Y:S01]  /*e680*/  STG.E.U8 desc[UR6][R20.64], R3 ;  /* 0x0000000314007986 */ /* 0x000fe2000c101106 */
[----:B------:R-:W-:Y:S05]  /*e690*/  EXIT ;  /* 0x000000000000794d */ /* 0x000fea0003800000 */
.L_x_3:
[----:B------:R-:W-:-:S00]  /*e6a0*/  BRA `(.L_x_3) ;  /* 0xfffffffc00fc7947 */ /* 0x000fc0000383ffff */
[----:B------:R-:W-:-:S00]  /*e6b0*/  NOP ;  /* 0x0000000000007918 */ /* 0x000fc00000000000 */
        /* <DEDUP_REMOVED lines=12> */
.L_x_4:


//--------------------- .nv.shared.matmul_kernel  --------------------------
	.section	.nv.shared.matmul_kernel,"aw",@nobits
	.sectionflags	@""
	.align	16
	.zero		1024


//--------------------- .nv.shared.reserved.0     --------------------------
	.section	.nv.shared.reserved.0,"aw",@nobits
	.weak		__nv_reservedSMEM_offset_0_alias
	.size		__nv_reservedSMEM_offset_0_alias, 0, 0
	.other		__nv_reservedSMEM_offset_0_alias,@"STO_CUDA_RESERVED_SHARED STV_DEFAULT"
__nv_reservedSMEM_offset_0_alias:
	.zero		0


//--------------------- .nv.constant0.matmul_kernel --------------------------
	.section	.nv.constant0.matmul_kernel,"a",@progbits
	.sectionflags	@""
	.align	4
.nv.constant0.matmul_kernel:
	.zero		608


//--------------------- SYMBOLS --------------------------

	.type		.nv.reservedSmem.offset0,@object
	.size		.nv.reservedSmem.offset0,0x4
